// auto-generated by cutlass_sweep.gemm — config: {"arch": "sm_90", "cluster_m": 2, "cluster_n": 1, "dtype": "fp16", "dtype_b": "fp16", "layout": "nt", "stages": 0, "tile_k": 16, "tile_m": 128, "tile_n": 240}
#include "cutlass/cutlass.h"
#include "cutlass/gemm/collective/collective_builder.hpp"
#include "cutlass/gemm/device/gemm_universal_adapter.h"
#include "cutlass/gemm/kernel/gemm_universal.hpp"
#include "cutlass/epilogue/collective/collective_builder.hpp"

using ElemA = cutlass::half_t;
using ElemB = cutlass::half_t;
using ElemCD = cutlass::half_t;
using Acc  = float;
using TileShape    = cute::Shape<cute::_128, cute::_240, cute::_16>;
using ClusterShape = cute::Shape<cute::_2, cute::_1, cute::_1>;

using CollectiveEpilogue = typename cutlass::epilogue::collective::CollectiveBuilder<
    cutlass::arch::Sm90, cutlass::arch::OpClassTensorOp,
    TileShape, ClusterShape,
    cutlass::epilogue::collective::EpilogueTileAuto,
    Acc, Acc,
    ElemCD, cutlass::layout::RowMajor, 128 / cutlass::sizeof_bits<ElemCD>::value,
    ElemCD, cutlass::layout::RowMajor, 128 / cutlass::sizeof_bits<ElemCD>::value,
    cutlass::epilogue::collective::EpilogueScheduleAuto
  >::CollectiveOp;

using CollectiveMainloop = typename cutlass::gemm::collective::CollectiveBuilder<
    cutlass::arch::Sm90, cutlass::arch::OpClassTensorOp,
    ElemA, cutlass::layout::RowMajor, 128 / cutlass::sizeof_bits<ElemA>::value,
    ElemB, cutlass::layout::ColumnMajor, 128 / cutlass::sizeof_bits<ElemB>::value,
    Acc,
    TileShape, ClusterShape,
    cutlass::gemm::collective::StageCountAutoCarveout<static_cast<int>(sizeof(typename CollectiveEpilogue::SharedStorage))>,
    cutlass::gemm::collective::KernelScheduleAuto
  >::CollectiveOp;

using GemmKernel = cutlass::gemm::kernel::GemmUniversal<
    cute::Shape<int,int,int,int>,
    CollectiveMainloop,
    CollectiveEpilogue
>;
using Gemm = cutlass::gemm::device::GemmUniversalAdapter<GemmKernel>;

// Force the device kernel symbol into the cubin without needing a host main.
auto* _anchor = &cutlass::device_kernel<GemmKernel>;


// ===== COMPILED SASS (sm_90a) =====

	.target	sm_90a

	.elftype	@"ET_EXEC"


//--------------------- .note.nv.tkinfo           --------------------------
	.section	.note.nv.tkinfo,"",@"SHT_NOTE"
	.sectionflags	@"SHF_NOTE_NV_TKINFO"
	.tkinfo
        /*0018*/ 	.word	0x00000002
        /*0030*/ 	.string	""
        /*0030*/ 	.string	"ptxas"
        /*0030*/ 	.string	"Cuda compilation tools, release 13.0, V13.0.88"
        /*0030*/ 	.string	"Build cuda_13.0.r13.0/compiler.36424714_0"
        /*0030*/ 	.string	"-arch sm_90a -m 64 "



//--------------------- .note.nv.cuinfo           --------------------------
	.section	.note.nv.cuinfo,"",@"SHT_NOTE"
	.sectionflags	@"SHF_NOTE_NV_CUINFO"
        /*0018*/ 	.short	0x0002
        /*001a*/ 	.short	0x005a
        /*001c*/ 	.short	0x0082
	.zero		2


//--------------------- .nv.info                  --------------------------
	.section	.nv.info,"",@"SHT_CUDA_INFO"
	.align	4


	//----- nvinfo : EIATTR_REGCOUNT
	.align		4
        /*0000*/ 	.byte	0x04, 0x2f
        /*0002*/ 	.short	(.L_15 - .L_14)
	.align		4
.L_14:
        /*0004*/ 	.word	index@(_ZN7cutlass13device_kernelINS_4gemm6kernel13GemmUniversalIN4cute5tupleIJiiiiEEENS1_10collective13CollectiveMmaINS1_34MainloopSm90TmaGmmaWarpSpecializedILi19ENS5_IJNS4_1CILi2EEENSA_ILi1EEESC_EEENS1_35KernelTmaWarpSpecializedCooperativeEEENS5_IJNSA_ILi128EEENSA_ILi240EEENSA_ILi16EEEEEENS_6half_tENS5_IJlSC_lEEESK_SL_NS4_8TiledMMAINS4_8MMA_AtomIJNS4_4SM904GMMA25MMA_64x16x16_F32F16F16_SSILNSP_5MajorE0ELSR_0ELNSP_7ScaleInE1ELSS_1EEEEEENS4_6LayoutISD_NS5_IJSC_NSA_ILi0EEESW_EEEEENS5_IJNS4_10UnderscoreESZ_SZ_EEEEENS4_13SM90_TMA_LOADENS4_14ComposedLayoutINS4_7SwizzleILi1ELi4ELi3EEENS4_18smem_ptr_flag_bitsILi16EEENSV_INS5_IJNSA_ILi8EEESI_EEENS5_IJSI_SC_EEEEEEEvNS4_8identityENS4_23SM90_TMA_LOAD_MULTICASTES1C_vS1D_EENS_8epilogue10collective6detail29Sm90TmaWarpSpecializedAdapterINS1H_15DefaultEpilogueISK_SL_SL_NS1G_6thread17LinearCombinationISK_Li1EffLNS1L_9ScaleType4KindE0ELNS_15FloatRoundStyleE2ESK_EENS1_15EpilogueDefaultEEEEEvvEEEEvNT_6ParamsE)
        /*0008*/ 	.word	0x000000a8


	//----- nvinfo : EIATTR_FRAME_SIZE
	.align		4
.L_15:
        /*000c*/ 	.byte	0x04, 0x11
        /*000e*/ 	.short	(.L_17 - .L_16)
	.align		4
.L_16:
        /*0010*/ 	.word	index@(_ZN7cutlass13device_kernelINS_4gemm6kernel13GemmUniversalIN4cute5tupleIJiiiiEEENS1_10collective13CollectiveMmaINS1_34MainloopSm90TmaGmmaWarpSpecializedILi19ENS5_IJNS4_1CILi2EEENSA_ILi1EEESC_EEENS1_35KernelTmaWarpSpecializedCooperativeEEENS5_IJNSA_ILi128EEENSA_ILi240EEENSA_ILi16EEEEEENS_6half_tENS5_IJlSC_lEEESK_SL_NS4_8TiledMMAINS4_8MMA_AtomIJNS4_4SM904GMMA25MMA_64x16x16_F32F16F16_SSILNSP_5MajorE0ELSR_0ELNSP_7ScaleInE1ELSS_1EEEEEENS4_6LayoutISD_NS5_IJSC_NSA_ILi0EEESW_EEEEENS5_IJNS4_10UnderscoreESZ_SZ_EEEEENS4_13SM90_TMA_LOADENS4_14ComposedLayoutINS4_7SwizzleILi1ELi4ELi3EEENS4_18smem_ptr_flag_bitsILi16EEENSV_INS5_IJNSA_ILi8EEESI_EEENS5_IJSI_SC_EEEEEEEvNS4_8identityENS4_23SM90_TMA_LOAD_MULTICASTES1C_vS1D_EENS_8epilogue10collective6detail29Sm90TmaWarpSpecializedAdapterINS1H_15DefaultEpilogueISK_SL_SL_NS1G_6thread17LinearCombinationISK_Li1EffLNS1L_9ScaleType4KindE0ELNS_15FloatRoundStyleE2ESK_EENS1_15EpilogueDefaultEEEEEvvEEEEvNT_6ParamsE)
        /*0014*/ 	.word	0x00000000


	//----- nvinfo : EIATTR_MIN_STACK_SIZE
	.align		4
.L_17:
        /*0018*/ 	.byte	0x04, 0x12
        /*001a*/ 	.short	(.L_19 - .L_18)
	.align		4
.L_18:
        /*001c*/ 	.word	index@(_ZN7cutlass13device_kernelINS_4gemm6kernel13GemmUniversalIN4cute5tupleIJiiiiEEENS1_10collective13CollectiveMmaINS1_34MainloopSm90TmaGmmaWarpSpecializedILi19ENS5_IJNS4_1CILi2EEENSA_ILi1EEESC_EEENS1_35KernelTmaWarpSpecializedCooperativeEEENS5_IJNSA_ILi128EEENSA_ILi240EEENSA_ILi16EEEEEENS_6half_tENS5_IJlSC_lEEESK_SL_NS4_8TiledMMAINS4_8MMA_AtomIJNS4_4SM904GMMA25MMA_64x16x16_F32F16F16_SSILNSP_5MajorE0ELSR_0ELNSP_7ScaleInE1ELSS_1EEEEEENS4_6LayoutISD_NS5_IJSC_NSA_ILi0EEESW_EEEEENS5_IJNS4_10UnderscoreESZ_SZ_EEEEENS4_13SM90_TMA_LOADENS4_14ComposedLayoutINS4_7SwizzleILi1ELi4ELi3EEENS4_18smem_ptr_flag_bitsILi16EEENSV_INS5_IJNSA_ILi8EEESI_EEENS5_IJSI_SC_EEEEEEEvNS4_8identityENS4_23SM90_TMA_LOAD_MULTICASTES1C_vS1D_EENS_8epilogue10collective6detail29Sm90TmaWarpSpecializedAdapterINS1H_15DefaultEpilogueISK_SL_SL_NS1G_6thread17LinearCombinationISK_Li1EffLNS1L_9ScaleType4KindE0ELNS_15FloatRoundStyleE2ESK_EENS1_15EpilogueDefaultEEEEEvvEEEEvNT_6ParamsE)
        /*0020*/ 	.word	0x00000000
.L_19:


//--------------------- .nv.compat                --------------------------
	.section	.nv.compat,"",@"SHT_CUDA_COMPAT_INFO"
	.align	4
        /*0000*/ 	.byte	0x02, 0x09, 0x01, 0x00, 0x02, 0x02, 0x04, 0x00, 0x02, 0x05, 0x05, 0x00, 0x03, 0x07, 0x01, 0x01
        /*0010*/ 	.byte	0x02, 0x03, 0x01, 0x00, 0x02, 0x06, 0x01, 0x00, 0x04, 0x0b, 0x08, 0x00, 0x00, 0x00, 0x00, 0x00
        /*0020*/ 	.byte	0x00, 0x00, 0x00, 0x00


//--------------------- .nv.info._ZN7cutlass13device_kernelINS_4gemm6kernel13GemmUniversalIN4cute5tupleIJiiiiEEENS1_10collective13CollectiveMmaINS1_34MainloopSm90TmaGmmaWarpSpecializedILi19ENS5_IJNS4_1CILi2EEENSA_ILi1EEESC_EEENS1_35KernelTmaWarpSpecializedCooperativeEEENS5_IJNSA_ILi128EEENSA_ILi240EEENSA_ILi16EEEEEENS_6half_tENS5_IJlSC_lEEESK_SL_NS4_8TiledMMAINS4_8MMA_AtomIJNS4_4SM904GMMA25MMA_64x16x16_F32F16F16_SSILNSP_5MajorE0ELSR_0ELNSP_7ScaleInE1ELSS_1EEEEEENS4_6LayoutISD_NS5_IJSC_NSA_ILi0EEESW_EEEEENS5_IJNS4_10UnderscoreESZ_SZ_EEEEENS4_13SM90_TMA_LOADENS4_14ComposedLayoutINS4_7SwizzleILi1ELi4ELi3EEENS4_18smem_ptr_flag_bitsILi16EEENSV_INS5_IJNSA_ILi8EEESI_EEENS5_IJSI_SC_EEEEEEEvNS4_8identityENS4_23SM90_TMA_LOAD_MULTICASTES1C_vS1D_EENS_8epilogue10collective6detail29Sm90TmaWarpSpecializedAdapterINS1H_15DefaultEpilogueISK_SL_SL_NS1G_6thread17LinearCombinationISK_Li1EffLNS1L_9ScaleType4KindE0ELNS_15FloatRoundStyleE2ESK_EENS1_15EpilogueDefaultEEEEEvvEEEEvNT_6ParamsE --------------------------
	.section	.nv.info._ZN7cutlass13device_kernelINS_4gemm6kernel13GemmUniversalIN4cute5tupleIJiiiiEEENS1_10collective13CollectiveMmaINS1_34MainloopSm90TmaGmmaWarpSpecializedILi19ENS5_IJNS4_1CILi2EEENSA_ILi1EEESC_EEENS1_35KernelTmaWarpSpecializedCooperativeEEENS5_IJNSA_ILi128EEENSA_ILi240EEENSA_ILi16EEEEEENS_6half_tENS5_IJlSC_lEEESK_SL_NS4_8TiledMMAINS4_8MMA_AtomIJNS4_4SM904GMMA25MMA_64x16x16_F32F16F16_SSILNSP_5MajorE0ELSR_0ELNSP_7ScaleInE1ELSS_1EEEEEENS4_6LayoutISD_NS5_IJSC_NSA_ILi0EEESW_EEEEENS5_IJNS4_10UnderscoreESZ_SZ_EEEEENS4_13SM90_TMA_LOADENS4_14ComposedLayoutINS4_7SwizzleILi1ELi4ELi3EEENS4_18smem_ptr_flag_bitsILi16EEENSV_INS5_IJNSA_ILi8EEESI_EEENS5_IJSI_SC_EEEEEEEvNS4_8identityENS4_23SM90_TMA_LOAD_MULTICASTES1C_vS1D_EENS_8epilogue10collective6detail29Sm90TmaWarpSpecializedAdapterINS1H_15DefaultEpilogueISK_SL_SL_NS1G_6thread17LinearCombinationISK_Li1EffLNS1L_9ScaleType4KindE0ELNS_15FloatRoundStyleE2ESK_EENS1_15EpilogueDefaultEEEEEvvEEEEvNT_6ParamsE,"",@"SHT_CUDA_INFO"
	.sectionflags	@""
	.align	4


	//----- nvinfo : EIATTR_CUDA_API_VERSION
	.align		4
        /*0000*/ 	.byte	0x04, 0x37
        /*0002*/ 	.short	(.L_21 - .L_20)
.L_20:
        /*0004*/ 	.word	0x00000082


	//----- nvinfo : EIATTR_KPARAM_INFO
	.align		4
.L_21:
        /*0008*/ 	.byte	0x04, 0x17
        /*000a*/ 	.short	(.L_23 - .L_22)
.L_22:
        /*000c*/ 	.word	0x00000000
        /*0010*/ 	.short	0x0000
        /*0012*/ 	.short	0x0070
        /*0014*/ 	.byte	0x00, 0xf0, 0x01, 0x10


	//----- nvinfo : EIATTR_SPARSE_MMA_MASK
	.align		4
.L_23:
        /*0018*/ 	.byte	0x03, 0x50
        /*001a*/ 	.short	0x0000


	//----- nvinfo : EIATTR_MAXREG_COUNT
	.align		4
        /*001c*/ 	.byte	0x03, 0x1b
        /*001e*/ 	.short	0x00a8


	//----- nvinfo : EIATTR_NUM_BARRIERS
	.align		4
        /*0020*/ 	.byte	0x02, 0x4c
        /*0022*/ 	.byte	0x01
	.zero		1


	//----- nvinfo : EIATTR_EXTERNS
	.align		4
        /*0024*/ 	.byte	0x04, 0x0f
        /*0026*/ 	.short	(.L_25 - .L_24)


	//   ....[0]....
	.align		4
.L_24:
        /*0028*/ 	.word	index@(__assertfail)


	//----- nvinfo : EIATTR_MERCURY_ISA_VERSION
	.align		4
.L_25:
        /*002c*/ 	.byte	0x03, 0x5f
        /*002e*/ 	.short	0x0101


	//----- nvinfo : EIATTR_INT_WARP_WIDE_INSTR_OFFSETS
	.align		4
        /*0030*/ 	.byte	0x04, 0x31
        /*0032*/ 	.short	(.L_27 - .L_26)


	//   ....[0]....
.L_26:
        /*0034*/ 	.word	0x00000690


	//   ....[1]....
        /*0038*/ 	.word	0x000006c0


	//   ....[2]....
        /*003c*/ 	.word	0x00000880


	//----- nvinfo : EIATTR_COOP_GROUP_MASK_REGIDS
	.align		4
.L_27:
        /*0040*/ 	.byte	0x04, 0x29
        /*0042*/ 	.short	(.L_29 - .L_28)


	//   ....[0]....
.L_28:
        /*0044*/ 	.word	0xffffffff


	//   ....[1]....
        /*0048*/ 	.word	0xffffffff


	//   ....[2]....
        /*004c*/ 	.word	0xffffffff


	//   ....[3]....
        /*0050*/ 	.word	0xffffffff


	//   ....[4]....
        /*0054*/ 	.word	0xffffffff


	//   ....[5]....
        /*0058*/ 	.word	0xffffffff


	//----- nvinfo : EIATTR_COOP_GROUP_INSTR_OFFSETS
	.align		4
.L_29:
        /*005c*/ 	.byte	0x04, 0x28
        /*005e*/ 	.short	(.L_31 - .L_30)


	//   ....[0]....
.L_30:
        /*0060*/ 	.word	0x00000060


	//   ....[1]....
        /*0064*/ 	.word	0x00000070


	//   ....[2]....
        /*0068*/ 	.word	0x00000130


	//   ....[3]....
        /*006c*/ 	.word	0x000004e0


	//   ....[4]....
        /*0070*/ 	.word	0x00000a00


	//   ....[5]....
        /*0074*/ 	.word	0x00001440


	//----- nvinfo : EIATTR_REG_RECONFIG
	.align		4
.L_31:
        /*0078*/ 	.byte	0x01, 0x54
	.zero		2


	//----- nvinfo : EIATTR_SYSCALL_OFFSETS
	.align		4
        /*007c*/ 	.byte	0x04, 0x46
        /*007e*/ 	.short	(.L_33 - .L_32)


	//   ....[0]....
.L_32:
        /*0080*/ 	.word	0x00001600


	//----- nvinfo : EIATTR_MBARRIER_INSTR_OFFSETS
	.align		4
.L_33:
        /*0084*/ 	.byte	0x04, 0x39
        /*0086*/ 	.short	(.L_35 - .L_34)


	//   ....[0]....
.L_34:
        /*0088*/ 	.word	0x00000250
        /*008c*/ 	.word	0x000000ff
        /*0090*/ 	.word	0x00000000
        /*0094*/ 	.short	0x0100
        /*0096*/ 	.byte	0x08
	.zero		1


	//   ....[1]....
        /*0098*/ 	.word	0x00000260
        /*009c*/ 	.word	0x000000ff
        /*00a0*/ 	.word	0x00000098
        /*00a4*/ 	.short	0x0100
        /*00a6*/ 	.byte	0x08
	.zero		1


	//   ....[2]....
        /*00a8*/ 	.word	0x00000270
        /*00ac*/ 	.word	0x000000ff
        /*00b0*/ 	.word	0x00000008
        /*00b4*/ 	.short	0x0100
        /*00b6*/ 	.byte	0x08
	.zero		1


	//   ....[3]....
        /*00b8*/ 	.word	0x00000280
        /*00bc*/ 	.word	0x000000ff
        /*00c0*/ 	.word	0x000000a0
        /*00c4*/ 	.short	0x0100
        /*00c6*/ 	.byte	0x08
	.zero		1


	//   ....[4]....
        /*00c8*/ 	.word	0x00000290
        /*00cc*/ 	.word	0x000000ff
        /*00d0*/ 	.word	0x00000010
        /*00d4*/ 	.short	0x0100
        /*00d6*/ 	.byte	0x08
	.zero		1


	//   ....[5]....
        /*00d8*/ 	.word	0x000002a0
        /*00dc*/ 	.word	0x000000ff
        /*00e0*/ 	.word	0x000000a8
        /*00e4*/ 	.short	0x0100
        /*00e6*/ 	.byte	0x08
	.zero		1


	//   ....[6]....
        /*00e8*/ 	.word	0x000002b0
        /*00ec*/ 	.word	0x000000ff
        /*00f0*/ 	.word	0x00000018
        /*00f4*/ 	.short	0x0100
        /*00f6*/ 	.byte	0x08
	.zero		1


	//   ....[7]....
        /*00f8*/ 	.word	0x000002c0
        /*00fc*/ 	.word	0x000000ff
        /*0100*/ 	.word	0x000000b0
        /*0104*/ 	.short	0x0100
        /*0106*/ 	.byte	0x08
	.zero		1


	//   ....[8]....
        /*0108*/ 	.word	0x000002d0
        /*010c*/ 	.word	0x000000ff
        /*0110*/ 	.word	0x00000020
        /*0114*/ 	.short	0x0100
        /*0116*/ 	.byte	0x08
	.zero		1


	//   ....[9]....
        /*0118*/ 	.word	0x000002e0
        /*011c*/ 	.word	0x000000ff
        /*0120*/ 	.word	0x000000b8
        /*0124*/ 	.short	0x0100
        /*0126*/ 	.byte	0x08
	.zero		1


	//   ....[10]....
        /*0128*/ 	.word	0x000002f0
        /*012c*/ 	.word	0x000000ff
        /*0130*/ 	.word	0x00000028
        /*0134*/ 	.short	0x0100
        /*0136*/ 	.byte	0x08
	.zero		1


	//   ....[11]....
        /*0138*/ 	.word	0x00000300
        /*013c*/ 	.word	0x000000ff
        /*0140*/ 	.word	0x000000c0
        /*0144*/ 	.short	0x0100
        /*0146*/ 	.byte	0x08
	.zero		1


	//   ....[12]....
        /*0148*/ 	.word	0x00000310
        /*014c*/ 	.word	0x000000ff
        /*0150*/ 	.word	0x00000030
        /*0154*/ 	.short	0x0100
        /*0156*/ 	.byte	0x08
	.zero		1


	//   ....[13]....
        /*0158*/ 	.word	0x00000320
        /*015c*/ 	.word	0x000000ff
        /*0160*/ 	.word	0x000000c8
        /*0164*/ 	.short	0x0100
        /*0166*/ 	.byte	0x08
	.zero		1


	//   ....[14]....
        /*0168*/ 	.word	0x00000330
        /*016c*/ 	.word	0x000000ff
        /*0170*/ 	.word	0x00000038
        /*0174*/ 	.short	0x0100
        /*0176*/ 	.byte	0x08
	.zero		1


	//   ....[15]....
        /*0178*/ 	.word	0x00000340
        /*017c*/ 	.word	0x000000ff
        /*0180*/ 	.word	0x000000d0
        /*0184*/ 	.short	0x0100
        /*0186*/ 	.byte	0x08
	.zero		1


	//   ....[16]....
        /*0188*/ 	.word	0x00000350
        /*018c*/ 	.word	0x000000ff
        /*0190*/ 	.word	0x00000040
        /*0194*/ 	.short	0x0100
        /*0196*/ 	.byte	0x08
	.zero		1


	//   ....[17]....
        /*0198*/ 	.word	0x00000360
        /*019c*/ 	.word	0x000000ff
        /*01a0*/ 	.word	0x000000d8
        /*01a4*/ 	.short	0x0100
        /*01a6*/ 	.byte	0x08
	.zero		1


	//   ....[18]....
        /*01a8*/ 	.word	0x00000370
        /*01ac*/ 	.word	0x000000ff
        /*01b0*/ 	.word	0x00000048
        /*01b4*/ 	.short	0x0100
        /*01b6*/ 	.byte	0x08
	.zero		1


	//   ....[19]....
        /*01b8*/ 	.word	0x00000380
        /*01bc*/ 	.word	0x000000ff
        /*01c0*/ 	.word	0x000000e0
        /*01c4*/ 	.short	0x0100
        /*01c6*/ 	.byte	0x08
	.zero		1


	//   ....[20]....
        /*01c8*/ 	.word	0x00000390
        /*01cc*/ 	.word	0x000000ff
        /*01d0*/ 	.word	0x00000050
        /*01d4*/ 	.short	0x0100
        /*01d6*/ 	.byte	0x08
	.zero		1


	//   ....[21]....
        /*01d8*/ 	.word	0x000003a0
        /*01dc*/ 	.word	0x000000ff
        /*01e0*/ 	.word	0x000000e8
        /*01e4*/ 	.short	0x0100
        /*01e6*/ 	.byte	0x08
	.zero		1


	//   ....[22]....
        /*01e8*/ 	.word	0x000003b0
        /*01ec*/ 	.word	0x000000ff
        /*01f0*/ 	.word	0x00000058
        /*01f4*/ 	.short	0x0100
        /*01f6*/ 	.byte	0x08
	.zero		1


	//   ....[23]....
        /*01f8*/ 	.word	0x000003c0
        /*01fc*/ 	.word	0x000000ff
        /*0200*/ 	.word	0x000000f0
        /*0204*/ 	.short	0x0100
        /*0206*/ 	.byte	0x08
	.zero		1


	//   ....[24]....
        /*0208*/ 	.word	0x000003d0
        /*020c*/ 	.word	0x000000ff
        /*0210*/ 	.word	0x00000060
        /*0214*/ 	.short	0x0100
        /*0216*/ 	.byte	0x08
	.zero		1


	//   ....[25]....
        /*0218*/ 	.word	0x000003e0
        /*021c*/ 	.word	0x000000ff
        /*0220*/ 	.word	0x000000f8
        /*0224*/ 	.short	0x0100
        /*0226*/ 	.byte	0x08
	.zero		1


	//   ....[26]....
        /*0228*/ 	.word	0x000003f0
        /*022c*/ 	.word	0x000000ff
        /*0230*/ 	.word	0x00000068
        /*0234*/ 	.short	0x0100
        /*0236*/ 	.byte	0x08
	.zero		1


	//   ....[27]....
        /*0238*/ 	.word	0x00000400
        /*023c*/ 	.word	0x000000ff
        /*0240*/ 	.word	0x00000100
        /*0244*/ 	.short	0x0100
        /*0246*/ 	.byte	0x08
	.zero		1


	//   ....[28]....
        /*0248*/ 	.word	0x00000410
        /*024c*/ 	.word	0x000000ff
        /*0250*/ 	.word	0x00000070
        /*0254*/ 	.short	0x0100
        /*0256*/ 	.byte	0x08
	.zero		1


	//   ....[29]....
        /*0258*/ 	.word	0x00000420
        /*025c*/ 	.word	0x000000ff
        /*0260*/ 	.word	0x00000108
        /*0264*/ 	.short	0x0100
        /*0266*/ 	.byte	0x08
	.zero		1


	//   ....[30]....
        /*0268*/ 	.word	0x00000430
        /*026c*/ 	.word	0x000000ff
        /*0270*/ 	.word	0x00000078
        /*0274*/ 	.short	0x0100
        /*0276*/ 	.byte	0x08
	.zero		1


	//   ....[31]....
        /*0278*/ 	.word	0x00000440
        /*027c*/ 	.word	0x000000ff
        /*0280*/ 	.word	0x00000110
        /*0284*/ 	.short	0x0100
        /*0286*/ 	.byte	0x08
	.zero		1


	//   ....[32]....
        /*0288*/ 	.word	0x00000450
        /*028c*/ 	.word	0x000000ff
        /*0290*/ 	.word	0x00000080
        /*0294*/ 	.short	0x0100
        /*0296*/ 	.byte	0x08
	.zero		1


	//   ....[33]....
        /*0298*/ 	.word	0x00000460
        /*029c*/ 	.word	0x000000ff
        /*02a0*/ 	.word	0x00000118
        /*02a4*/ 	.short	0x0100
        /*02a6*/ 	.byte	0x08
	.zero		1


	//   ....[34]....
        /*02a8*/ 	.word	0x00000470
        /*02ac*/ 	.word	0x000000ff
        /*02b0*/ 	.word	0x00000088
        /*02b4*/ 	.short	0x0100
        /*02b6*/ 	.byte	0x08
	.zero		1


	//   ....[35]....
        /*02b8*/ 	.word	0x00000480
        /*02bc*/ 	.word	0x000000ff
        /*02c0*/ 	.word	0x00000120
        /*02c4*/ 	.short	0x0100
        /*02c6*/ 	.byte	0x08
	.zero		1


	//   ....[36]....
        /*02c8*/ 	.word	0x00000490
        /*02cc*/ 	.word	0x000000ff
        /*02d0*/ 	.word	0x00000090
        /*02d4*/ 	.short	0x0100
        /*02d6*/ 	.byte	0x08
	.zero		1


	//   ....[37]....
        /*02d8*/ 	.word	0x000004a0
        /*02dc*/ 	.word	0x000000ff
        /*02e0*/ 	.word	0x00000128
        /*02e4*/ 	.short	0x0100
        /*02e6*/ 	.byte	0x08
	.zero		1


	//   ....[38]....
        /*02e8*/ 	.word	0x00000900
        /*02ec*/ 	.word	0x000000ff
        /*02f0*/ 	.word	0x00000140
        /*02f4*/ 	.short	0x0100
        /*02f6*/ 	.byte	0x06
	.zero		1


	//   ....[39]....
        /*02f8*/ 	.word	0x00000990
        /*02fc*/ 	.word	0x000000ff
        /*0300*/ 	.word	0x00000148
        /*0304*/ 	.short	0x0100
        /*0306*/ 	.byte	0x06
	.zero		1


	//   ....[40]....
        /*0308*/ 	.word	0x00001680
        /*030c*/ 	.word	0x00000003
        /*0310*/ 	.word	0x00000000
        /*0314*/ 	.short	0x010a
        /*0316*/ 	.byte	0x3f
	.zero		1


	//   ....[41]....
        /*0318*/ 	.word	0x000016c0
        /*031c*/ 	.word	0x00000003
        /*0320*/ 	.word	0x00000000
        /*0324*/ 	.short	0x010a
        /*0326*/ 	.byte	0x3f
	.zero		1


	//   ....[42]....
        /*0328*/ 	.word	0x00001ec0
        /*032c*/ 	.word	0x000000ff
        /*0330*/ 	.word	0x00000000
        /*0334*/ 	.short	0x010a
        /*0336*/ 	.byte	0x05
	.zero		1


	//   ....[43]....
        /*0338*/ 	.word	0x00001f00
        /*033c*/ 	.word	0x000000ff
        /*0340*/ 	.word	0x00000000
        /*0344*/ 	.short	0x010a
        /*0346*/ 	.byte	0x05
	.zero		1


	//   ....[44]....
        /*0348*/ 	.word	0x00002540
        /*034c*/ 	.word	0x00000005
        /*0350*/ 	.word	0x00000000
        /*0354*/ 	.short	0x0101
        /*0356*/ 	.byte	0x3f
	.zero		1


	//   ....[45]....
        /*0358*/ 	.word	0x00002750
        /*035c*/ 	.word	0x00000003
        /*0360*/ 	.word	0x00000000
        /*0364*/ 	.short	0x0101
        /*0366*/ 	.byte	0x3f
	.zero		1


	//   ....[46]....
        /*0368*/ 	.word	0x0000b550
        /*036c*/ 	.word	0x00000014
        /*0370*/ 	.word	0x00000098
        /*0374*/ 	.short	0x010a
        /*0376*/ 	.byte	0x3f
	.zero		1


	//   ....[47]....
        /*0378*/ 	.word	0x0000b910
        /*037c*/ 	.word	0x0000000e
        /*0380*/ 	.word	0x00000148
        /*0384*/ 	.short	0x0101
        /*0386*/ 	.byte	0x3f
	.zero		1


	//   ....[48]....
        /*0388*/ 	.word	0x0000c040
        /*038c*/ 	.word	0x00000007
        /*0390*/ 	.word	0x00000000
        /*0394*/ 	.short	0x010a
        /*0396*/ 	.byte	0x3f
	.zero		1


	//   ....[49]....
        /*0398*/ 	.word	0x0000c0c0
        /*039c*/ 	.word	0x00000008
        /*03a0*/ 	.word	0x00000000
        /*03a4*/ 	.short	0x010a
        /*03a6*/ 	.byte	0x3f
	.zero		1


	//   ....[50]....
        /*03a8*/ 	.word	0x0000c150
        /*03ac*/ 	.word	0x00000009
        /*03b0*/ 	.word	0x00000000
        /*03b4*/ 	.short	0x010a
        /*03b6*/ 	.byte	0x3f
	.zero		1


	//   ....[51]....
        /*03b8*/ 	.word	0x0000c1e0
        /*03bc*/ 	.word	0x00000008
        /*03c0*/ 	.word	0x00000000
        /*03c4*/ 	.short	0x010a
        /*03c6*/ 	.byte	0x3f
	.zero		1


	//   ....[52]....
        /*03c8*/ 	.word	0x0000c270
        /*03cc*/ 	.word	0x00000009
        /*03d0*/ 	.word	0x00000000
        /*03d4*/ 	.short	0x010a
        /*03d6*/ 	.byte	0x3f
	.zero		1


	//   ....[53]....
        /*03d8*/ 	.word	0x0000c300
        /*03dc*/ 	.word	0x00000008
        /*03e0*/ 	.word	0x00000000
        /*03e4*/ 	.short	0x010a
        /*03e6*/ 	.byte	0x3f
	.zero		1


	//   ....[54]....
        /*03e8*/ 	.word	0x0000c390
        /*03ec*/ 	.word	0x00000009
        /*03f0*/ 	.word	0x00000000
        /*03f4*/ 	.short	0x010a
        /*03f6*/ 	.byte	0x3f
	.zero		1


	//   ....[55]....
        /*03f8*/ 	.word	0x0000c420
        /*03fc*/ 	.word	0x00000008
        /*0400*/ 	.word	0x00000000
        /*0404*/ 	.short	0x010a
        /*0406*/ 	.byte	0x3f
	.zero		1


	//   ....[56]....
        /*0408*/ 	.word	0x0000c4b0
        /*040c*/ 	.word	0x00000009
        /*0410*/ 	.word	0x00000000
        /*0414*/ 	.short	0x010a
        /*0416*/ 	.byte	0x3f
	.zero		1


	//   ....[57]....
        /*0418*/ 	.word	0x0000c540
        /*041c*/ 	.word	0x00000008
        /*0420*/ 	.word	0x00000000
        /*0424*/ 	.short	0x010a
        /*0426*/ 	.byte	0x3f
	.zero		1


	//   ....[58]....
        /*0428*/ 	.word	0x0000c5d0
        /*042c*/ 	.word	0x00000009
        /*0430*/ 	.word	0x00000000
        /*0434*/ 	.short	0x010a
        /*0436*/ 	.byte	0x3f
	.zero		1


	//   ....[59]....
        /*0438*/ 	.word	0x0000c660
        /*043c*/ 	.word	0x00000008
        /*0440*/ 	.word	0x00000000
        /*0444*/ 	.short	0x010a
        /*0446*/ 	.byte	0x3f
	.zero		1


	//   ....[60]....
        /*0448*/ 	.word	0x0000c6f0
        /*044c*/ 	.word	0x00000009
        /*0450*/ 	.word	0x00000000
        /*0454*/ 	.short	0x010a
        /*0456*/ 	.byte	0x3f
	.zero		1


	//   ....[61]....
        /*0458*/ 	.word	0x0000c780
        /*045c*/ 	.word	0x00000008
        /*0460*/ 	.word	0x00000000
        /*0464*/ 	.short	0x010a
        /*0466*/ 	.byte	0x3f
	.zero		1


	//   ....[62]....
        /*0468*/ 	.word	0x0000c810
        /*046c*/ 	.word	0x00000009
        /*0470*/ 	.word	0x00000000
        /*0474*/ 	.short	0x010a
        /*0476*/ 	.byte	0x3f
	.zero		1


	//   ....[63]....
        /*0478*/ 	.word	0x0000c8a0
        /*047c*/ 	.word	0x00000008
        /*0480*/ 	.word	0x00000000
        /*0484*/ 	.short	0x010a
        /*0486*/ 	.byte	0x3f
	.zero		1


	//   ....[64]....
        /*0488*/ 	.word	0x0000c930
        /*048c*/ 	.word	0x00000009
        /*0490*/ 	.word	0x00000000
        /*0494*/ 	.short	0x010a
        /*0496*/ 	.byte	0x3f
	.zero		1


	//   ....[65]....
        /*0498*/ 	.word	0x0000c9c0
        /*049c*/ 	.word	0x00000006
        /*04a0*/ 	.word	0x00000000
        /*04a4*/ 	.short	0x010a
        /*04a6*/ 	.byte	0x3f
	.zero		1


	//   ....[66]....
        /*04a8*/ 	.word	0x0000ca50
        /*04ac*/ 	.word	0x00000003
        /*04b0*/ 	.word	0x00000000
        /*04b4*/ 	.short	0x010a
        /*04b6*/ 	.byte	0x3f
	.zero		1


	//   ....[67]....
        /*04b8*/ 	.word	0x0000cab0
        /*04bc*/ 	.word	0x00000003
        /*04c0*/ 	.word	0x00000000
        /*04c4*/ 	.short	0x010a
        /*04c6*/ 	.byte	0x3f
	.zero		1


	//   ....[68]....
        /*04c8*/ 	.word	0x0000cb10
        /*04cc*/ 	.word	0x00000006
        /*04d0*/ 	.word	0x00000000
        /*04d4*/ 	.short	0x010a
        /*04d6*/ 	.byte	0x3f
	.zero		1


	//   ....[69]....
        /*04d8*/ 	.word	0x0000cbe0
        /*04dc*/ 	.word	0x00000014
        /*04e0*/ 	.word	0x00000098
        /*04e4*/ 	.short	0x010a
        /*04e6*/ 	.byte	0x3f
	.zero		1


	//   ....[70]....
        /*04e8*/ 	.word	0x0000ccb0
        /*04ec*/ 	.word	0x00000007
        /*04f0*/ 	.word	0x00000000
        /*04f4*/ 	.short	0x010a
        /*04f6*/ 	.byte	0x3f
	.zero		1


	//   ....[71]....
        /*04f8*/ 	.word	0x0000cd00
        /*04fc*/ 	.word	0x00000008
        /*0500*/ 	.word	0x00000000
        /*0504*/ 	.short	0x010a
        /*0506*/ 	.byte	0x3f
	.zero		1


	//   ....[72]....
        /*0508*/ 	.word	0x0000cd50
        /*050c*/ 	.word	0x00000009
        /*0510*/ 	.word	0x00000000
        /*0514*/ 	.short	0x010a
        /*0516*/ 	.byte	0x3f
	.zero		1


	//   ....[73]....
        /*0518*/ 	.word	0x0000cda0
        /*051c*/ 	.word	0x00000008
        /*0520*/ 	.word	0x00000000
        /*0524*/ 	.short	0x010a
        /*0526*/ 	.byte	0x3f
	.zero		1


	//   ....[74]....
        /*0528*/ 	.word	0x0000cdf0
        /*052c*/ 	.word	0x00000009
        /*0530*/ 	.word	0x00000000
        /*0534*/ 	.short	0x010a
        /*0536*/ 	.byte	0x3f
	.zero		1


	//   ....[75]....
        /*0538*/ 	.word	0x0000ce40
        /*053c*/ 	.word	0x00000008
        /*0540*/ 	.word	0x00000000
        /*0544*/ 	.short	0x010a
        /*0546*/ 	.byte	0x3f
	.zero		1


	//   ....[76]....
        /*0548*/ 	.word	0x0000ce90
        /*054c*/ 	.word	0x00000009
        /*0550*/ 	.word	0x00000000
        /*0554*/ 	.short	0x010a
        /*0556*/ 	.byte	0x3f
	.zero		1


	//   ....[77]....
        /*0558*/ 	.word	0x0000cee0
        /*055c*/ 	.word	0x00000008
        /*0560*/ 	.word	0x00000000
        /*0564*/ 	.short	0x010a
        /*0566*/ 	.byte	0x3f
	.zero		1


	//   ....[78]....
        /*0568*/ 	.word	0x0000cf30
        /*056c*/ 	.word	0x00000009
        /*0570*/ 	.word	0x00000000
        /*0574*/ 	.short	0x010a
        /*0576*/ 	.byte	0x3f
	.zero		1


	//   ....[79]....
        /*0578*/ 	.word	0x0000cf80
        /*057c*/ 	.word	0x00000008
        /*0580*/ 	.word	0x00000000
        /*0584*/ 	.short	0x010a
        /*0586*/ 	.byte	0x3f
	.zero		1


	//   ....[80]....
        /*0588*/ 	.word	0x0000cfd0
        /*058c*/ 	.word	0x00000009
        /*0590*/ 	.word	0x00000000
        /*0594*/ 	.short	0x010a
        /*0596*/ 	.byte	0x3f
	.zero		1


	//   ....[81]....
        /*0598*/ 	.word	0x0000d020
        /*059c*/ 	.word	0x00000008
        /*05a0*/ 	.word	0x00000000
        /*05a4*/ 	.short	0x010a
        /*05a6*/ 	.byte	0x3f
	.zero		1


	//   ....[82]....
        /*05a8*/ 	.word	0x0000d070
        /*05ac*/ 	.word	0x00000009
        /*05b0*/ 	.word	0x00000000
        /*05b4*/ 	.short	0x010a
        /*05b6*/ 	.byte	0x3f
	.zero		1


	//   ....[83]....
        /*05b8*/ 	.word	0x0000d0c0
        /*05bc*/ 	.word	0x00000008
        /*05c0*/ 	.word	0x00000000
        /*05c4*/ 	.short	0x010a
        /*05c6*/ 	.byte	0x3f
	.zero		1


	//   ....[84]....
        /*05c8*/ 	.word	0x0000d110
        /*05cc*/ 	.word	0x00000009
        /*05d0*/ 	.word	0x00000000
        /*05d4*/ 	.short	0x010a
        /*05d6*/ 	.byte	0x3f
	.zero		1


	//   ....[85]....
        /*05d8*/ 	.word	0x0000d160
        /*05dc*/ 	.word	0x00000008
        /*05e0*/ 	.word	0x00000000
        /*05e4*/ 	.short	0x010a
        /*05e6*/ 	.byte	0x3f
	.zero		1


	//   ....[86]....
        /*05e8*/ 	.word	0x0000d1b0
        /*05ec*/ 	.word	0x00000009
        /*05f0*/ 	.word	0x00000000
        /*05f4*/ 	.short	0x010a
        /*05f6*/ 	.byte	0x3f
	.zero		1


	//   ....[87]....
        /*05f8*/ 	.word	0x0000d200
        /*05fc*/ 	.word	0x00000006
        /*0600*/ 	.word	0x00000000
        /*0604*/ 	.short	0x010a
        /*0606*/ 	.byte	0x3f
	.zero		1


	//----- nvinfo : EIATTR_NUM_MBARRIERS
	.align		4
.L_35:
        /*0608*/ 	.byte	0x03, 0x38
        /*060a*/ 	.short	0x0028


	//----- nvinfo : EIATTR_EXIT_INSTR_OFFSETS
	.align		4
        /*060c*/ 	.byte	0x04, 0x1c
        /*060e*/ 	.short	(.L_37 - .L_36)


	//   ....[0]....
.L_36:
        /*0610*/ 	.word	0x00000b60


	//   ....[1]....
        /*0614*/ 	.word	0x00001370


	//   ....[2]....
        /*0618*/ 	.word	0x0000ac80


	//   ....[3]....
        /*061c*/ 	.word	0x0000b1e0


	//   ....[4]....
        /*0620*/ 	.word	0x0000caa0


	//----- nvinfo : EIATTR_MAX_THREADS
	.align		4
.L_37:
        /*0624*/ 	.byte	0x04, 0x05
        /*0626*/ 	.short	(.L_39 - .L_38)
.L_38:
        /*0628*/ 	.word	0x00000180
        /*062c*/ 	.word	0x00000001
        /*0630*/ 	.word	0x00000001


	//----- nvinfo : EIATTR_CRS_STACK_SIZE
	.align		4
.L_39:
        /*0634*/ 	.byte	0x04, 0x1e
        /*0636*/ 	.short	(.L_41 - .L_40)
.L_40:
        /*0638*/ 	.word	0x00000000


	//----- nvinfo : EIATTR_CBANK_PARAM_SIZE
	.align		4
.L_41:
        /*063c*/ 	.byte	0x03, 0x19
        /*063e*/ 	.short	0x0470


	//----- nvinfo : EIATTR_PARAM_CBANK
	.align		4
        /*0640*/ 	.byte	0x04, 0x0a
        /*0642*/ 	.short	(.L_43 - .L_42)
	.align		4
.L_42:
        /*0644*/ 	.word	index@(.nv.constant0._ZN7cutlass13device_kernelINS_4gemm6kernel13GemmUniversalIN4cute5tupleIJiiiiEEENS1_10collective13CollectiveMmaINS1_34MainloopSm90TmaGmmaWarpSpecializedILi19ENS5_IJNS4_1CILi2EEENSA_ILi1EEESC_EEENS1_35KernelTmaWarpSpecializedCooperativeEEENS5_IJNSA_ILi128EEENSA_ILi240EEENSA_ILi16EEEEEENS_6half_tENS5_IJlSC_lEEESK_SL_NS4_8TiledMMAINS4_8MMA_AtomIJNS4_4SM904GMMA25MMA_64x16x16_F32F16F16_SSILNSP_5MajorE0ELSR_0ELNSP_7ScaleInE1ELSS_1EEEEEENS4_6LayoutISD_NS5_IJSC_NSA_ILi0EEESW_EEEEENS5_IJNS4_10UnderscoreESZ_SZ_EEEEENS4_13SM90_TMA_LOADENS4_14ComposedLayoutINS4_7SwizzleILi1ELi4ELi3EEENS4_18smem_ptr_flag_bitsILi16EEENSV_INS5_IJNSA_ILi8EEESI_EEENS5_IJSI_SC_EEEEEEEvNS4_8identityENS4_23SM90_TMA_LOAD_MULTICASTES1C_vS1D_EENS_8epilogue10collective6detail29Sm90TmaWarpSpecializedAdapterINS1H_15DefaultEpilogueISK_SL_SL_NS1G_6thread17LinearCombinationISK_Li1EffLNS1L_9ScaleType4KindE0ELNS_15FloatRoundStyleE2ESK_EENS1_15EpilogueDefaultEEEEEvvEEEEvNT_6ParamsE)
        /*0648*/ 	.short	0x0210
        /*064a*/ 	.short	0x0470


	//----- nvinfo : EIATTR_SW_WAR
	.align		4
.L_43:
        /*064c*/ 	.byte	0x04, 0x36
        /*064e*/ 	.short	(.L_45 - .L_44)
.L_44:
        /*0650*/ 	.word	0x00000008
.L_45:


//--------------------- .nv.callgraph             --------------------------
	.section	.nv.callgraph,"",@"SHT_CUDA_CALLGRAPH"
	.align	4
	.sectionentsize	8
	.align		4
        /*0000*/ 	.word	0x00000000
	.align		4
        /*0004*/ 	.word	0xffffffff
	.align		4
        /*0008*/ 	.word	index@(_ZN7cutlass13device_kernelINS_4gemm6kernel13GemmUniversalIN4cute5tupleIJiiiiEEENS1_10collective13CollectiveMmaINS1_34MainloopSm90TmaGmmaWarpSpecializedILi19ENS5_IJNS4_1CILi2EEENSA_ILi1EEESC_EEENS1_35KernelTmaWarpSpecializedCooperativeEEENS5_IJNSA_ILi128EEENSA_ILi240EEENSA_ILi16EEEEEENS_6half_tENS5_IJlSC_lEEESK_SL_NS4_8TiledMMAINS4_8MMA_AtomIJNS4_4SM904GMMA25MMA_64x16x16_F32F16F16_SSILNSP_5MajorE0ELSR_0ELNSP_7ScaleInE1ELSS_1EEEEEENS4_6LayoutISD_NS5_IJSC_NSA_ILi0EEESW_EEEEENS5_IJNS4_10UnderscoreESZ_SZ_EEEEENS4_13SM90_TMA_LOADENS4_14ComposedLayoutINS4_7SwizzleILi1ELi4ELi3EEENS4_18smem_ptr_flag_bitsILi16EEENSV_INS5_IJNSA_ILi8EEESI_EEENS5_IJSI_SC_EEEEEEEvNS4_8identityENS4_23SM90_TMA_LOAD_MULTICASTES1C_vS1D_EENS_8epilogue10collective6detail29Sm90TmaWarpSpecializedAdapterINS1H_15DefaultEpilogueISK_SL_SL_NS1G_6thread17LinearCombinationISK_Li1EffLNS1L_9ScaleType4KindE0ELNS_15FloatRoundStyleE2ESK_EENS1_15EpilogueDefaultEEEEEvvEEEEvNT_6ParamsE)
	.align		4
        /*000c*/ 	.word	index@(__assertfail)
	.align		4
        /*0010*/ 	.word	0x00000000
	.align		4
        /*0014*/ 	.word	0xfffffffe
	.align		4
        /*0018*/ 	.word	0x00000000
	.align		4
        /*001c*/ 	.word	0xfffffffd
	.align		4
        /*0020*/ 	.word	0x00000000
	.align		4
        /*0024*/ 	.word	0xfffffffc


//--------------------- .nv.constant4             --------------------------
	.section	.nv.constant4,"a",@progbits
	.align	8
	.align		8
.nv.constant4:
        /*0000*/ 	.dword	__assertfail
	.align		8
        /*0008*/ 	.dword	__unnamed_1
	.align		8
        /*0010*/ 	.dword	_ZN40_INTERNAL_4c54bf43_4_k_cu_56a474d3_104754cuda3std3__45__cpo5beginE
	.align		8
        /*0018*/ 	.dword	_ZN40_INTERNAL_4c54bf43_4_k_cu_56a474d3_104754cuda3std3__45__cpo3endE
	.align		8
        /*0020*/ 	.dword	_ZN40_INTERNAL_4c54bf43_4_k_cu_56a474d3_104754cuda3std3__45__cpo6cbeginE
	.align		8
        /*0028*/ 	.dword	_ZN40_INTERNAL_4c54bf43_4_k_cu_56a474d3_104754cuda3std3__45__cpo4cendE
	.align		8
        /*0030*/ 	.dword	_ZN40_INTERNAL_4c54bf43_4_k_cu_56a474d3_104754cuda3std3__442_GLOBAL__N__4c54bf43_4_k_cu_56a474d3_104756ignoreE
	.align		8
        /*0038*/ 	.dword	_ZN40_INTERNAL_4c54bf43_4_k_cu_56a474d3_104754cuda3std3__419piecewise_constructE
	.align		8
        /*0040*/ 	.dword	_ZN40_INTERNAL_4c54bf43_4_k_cu_56a474d3_104754cuda3std3__48in_placeE
	.align		8
        /*0048*/ 	.dword	_ZN40_INTERNAL_4c54bf43_4_k_cu_56a474d3_104754cuda3std6ranges3__45__cpo4swapE
	.align		8
        /*0050*/ 	.dword	_ZN40_INTERNAL_4c54bf43_4_k_cu_56a474d3_104754cuda3std6ranges3__45__cpo9iter_moveE
	.align		8
        /*0058*/ 	.dword	_ZN40_INTERNAL_4c54bf43_4_k_cu_56a474d3_104754cute7productE
	.align		8
        /*0060*/ 	.dword	_ZN40_INTERNAL_4c54bf43_4_k_cu_56a474d3_104754cute1_E
	.align		8
        /*0068*/ 	.dword	$str$22
	.align		8
        /*0070*/ 	.dword	$str$23


//--------------------- .text._ZN7cutlass13device_kernelINS_4gemm6kernel13GemmUniversalIN4cute5tupleIJiiiiEEENS1_10collective13CollectiveMmaINS1_34MainloopSm90TmaGmmaWarpSpecializedILi19ENS5_IJNS4_1CILi2EEENSA_ILi1EEESC_EEENS1_35KernelTmaWarpSpecializedCooperativeEEENS5_IJNSA_ILi128EEENSA_ILi240EEENSA_ILi16EEEEEENS_6half_tENS5_IJlSC_lEEESK_SL_NS4_8TiledMMAINS4_8MMA_AtomIJNS4_4SM904GMMA25MMA_64x16x16_F32F16F16_SSILNSP_5MajorE0ELSR_0ELNSP_7ScaleInE1ELSS_1EEEEEENS4_6LayoutISD_NS5_IJSC_NSA_ILi0EEESW_EEEEENS5_IJNS4_10UnderscoreESZ_SZ_EEEEENS4_13SM90_TMA_LOADENS4_14ComposedLayoutINS4_7SwizzleILi1ELi4ELi3EEENS4_18smem_ptr_flag_bitsILi16EEENSV_INS5_IJNSA_ILi8EEESI_EEENS5_IJSI_SC_EEEEEEEvNS4_8identityENS4_23SM90_TMA_LOAD_MULTICASTES1C_vS1D_EENS_8epilogue10collective6detail29Sm90TmaWarpSpecializedAdapterINS1H_15DefaultEpilogueISK_SL_SL_NS1G_6thread17LinearCombinationISK_Li1EffLNS1L_9ScaleType4KindE0ELNS_15FloatRoundStyleE2ESK_EENS1_15EpilogueDefaultEEEEEvvEEEEvNT_6ParamsE --------------------------
	.section	.text._ZN7cutlass13device_kernelINS_4gemm6kernel13GemmUniversalIN4cute5tupleIJiiiiEEENS1_10collective13CollectiveMmaINS1_34MainloopSm90TmaGmmaWarpSpecializedILi19ENS5_IJNS4_1CILi2EEENSA_ILi1EEESC_EEENS1_35KernelTmaWarpSpecializedCooperativeEEENS5_IJNSA_ILi128EEENSA_ILi240EEENSA_ILi16EEEEEENS_6half_tENS5_IJlSC_lEEESK_SL_NS4_8TiledMMAINS4_8MMA_AtomIJNS4_4SM904GMMA25MMA_64x16x16_F32F16F16_SSILNSP_5MajorE0ELSR_0ELNSP_7ScaleInE1ELSS_1EEEEEENS4_6LayoutISD_NS5_IJSC_NSA_ILi0EEESW_EEEEENS5_IJNS4_10UnderscoreESZ_SZ_EEEEENS4_13SM90_TMA_LOADENS4_14ComposedLayoutINS4_7SwizzleILi1ELi4ELi3EEENS4_18smem_ptr_flag_bitsILi16EEENSV_INS5_IJNSA_ILi8EEESI_EEENS5_IJSI_SC_EEEEEEEvNS4_8identityENS4_23SM90_TMA_LOAD_MULTICASTES1C_vS1D_EENS_8epilogue10collective6detail29Sm90TmaWarpSpecializedAdapterINS1H_15DefaultEpilogueISK_SL_SL_NS1G_6thread17LinearCombinationISK_Li1EffLNS1L_9ScaleType4KindE0ELNS_15FloatRoundStyleE2ESK_EENS1_15EpilogueDefaultEEEEEvvEEEEvNT_6ParamsE,"ax",@progbits
	.align	128
.text._ZN7cutlass13device_kernelINS_4gemm6kernel13GemmUniversalIN4cute5tupleIJiiiiEEENS1_10collective13CollectiveMmaINS1_34MainloopSm90TmaGmmaWarpSpecializedILi19ENS5_IJNS4_1CILi2EEENSA_ILi1EEESC_EEENS1_35KernelTmaWarpSpecializedCooperativeEEENS5_IJNSA_ILi128EEENSA_ILi240EEENSA_ILi16EEEEEENS_6half_tENS5_IJlSC_lEEESK_SL_NS4_8TiledMMAINS4_8MMA_AtomIJNS4_4SM904GMMA25MMA_64x16x16_F32F16F16_SSILNSP_5MajorE0ELSR_0ELNSP_7ScaleInE1ELSS_1EEEEEENS4_6LayoutISD_NS5_IJSC_NSA_ILi0EEESW_EEEEENS5_IJNS4_10UnderscoreESZ_SZ_EEEEENS4_13SM90_TMA_LOADENS4_14ComposedLayoutINS4_7SwizzleILi1ELi4ELi3EEENS4_18smem_ptr_flag_bitsILi16EEENSV_INS5_IJNSA_ILi8EEESI_EEENS5_IJSI_SC_EEEEEEEvNS4_8identityENS4_23SM90_TMA_LOAD_MULTICASTES1C_vS1D_EENS_8epilogue10collective6detail29Sm90TmaWarpSpecializedAdapterINS1H_15DefaultEpilogueISK_SL_SL_NS1G_6thread17LinearCombinationISK_Li1EffLNS1L_9ScaleType4KindE0ELNS_15FloatRoundStyleE2ESK_EENS1_15EpilogueDefaultEEEEEvvEEEEvNT_6ParamsE:
        .type           _ZN7cutlass13device_kernelINS_4gemm6kernel13GemmUniversalIN4cute5tupleIJiiiiEEENS1_10collective13CollectiveMmaINS1_34MainloopSm90TmaGmmaWarpSpecializedILi19ENS5_IJNS4_1CILi2EEENSA_ILi1EEESC_EEENS1_35KernelTmaWarpSpecializedCooperativeEEENS5_IJNSA_ILi128EEENSA_ILi240EEENSA_ILi16EEEEEENS_6half_tENS5_IJlSC_lEEESK_SL_NS4_8TiledMMAINS4_8MMA_AtomIJNS4_4SM904GMMA25MMA_64x16x16_F32F16F16_SSILNSP_5MajorE0ELSR_0ELNSP_7ScaleInE1ELSS_1EEEEEENS4_6LayoutISD_NS5_IJSC_NSA_ILi0EEESW_EEEEENS5_IJNS4_10UnderscoreESZ_SZ_EEEEENS4_13SM90_TMA_LOADENS4_14ComposedLayoutINS4_7SwizzleILi1ELi4ELi3EEENS4_18smem_ptr_flag_bitsILi16EEENSV_INS5_IJNSA_ILi8EEESI_EEENS5_IJSI_SC_EEEEEEEvNS4_8identityENS4_23SM90_TMA_LOAD_MULTICASTES1C_vS1D_EENS_8epilogue10collective6detail29Sm90TmaWarpSpecializedAdapterINS1H_15DefaultEpilogueISK_SL_SL_NS1G_6thread17LinearCombinationISK_Li1EffLNS1L_9ScaleType4KindE0ELNS_15FloatRoundStyleE2ESK_EENS1_15EpilogueDefaultEEEEEvvEEEEvNT_6ParamsE,@function
        .size           _ZN7cutlass13device_kernelINS_4gemm6kernel13GemmUniversalIN4cute5tupleIJiiiiEEENS1_10collective13CollectiveMmaINS1_34MainloopSm90TmaGmmaWarpSpecializedILi19ENS5_IJNS4_1CILi2EEENSA_ILi1EEESC_EEENS1_35KernelTmaWarpSpecializedCooperativeEEENS5_IJNSA_ILi128EEENSA_ILi240EEENSA_ILi16EEEEEENS_6half_tENS5_IJlSC_lEEESK_SL_NS4_8TiledMMAINS4_8MMA_AtomIJNS4_4SM904GMMA25MMA_64x16x16_F32F16F16_SSILNSP_5MajorE0ELSR_0ELNSP_7ScaleInE1ELSS_1EEEEEENS4_6LayoutISD_NS5_IJSC_NSA_ILi0EEESW_EEEEENS5_IJNS4_10UnderscoreESZ_SZ_EEEEENS4_13SM90_TMA_LOADENS4_14ComposedLayoutINS4_7SwizzleILi1ELi4ELi3EEENS4_18smem_ptr_flag_bitsILi16EEENSV_INS5_IJNSA_ILi8EEESI_EEENS5_IJSI_SC_EEEEEEEvNS4_8identityENS4_23SM90_TMA_LOAD_MULTICASTES1C_vS1D_EENS_8epilogue10collective6detail29Sm90TmaWarpSpecializedAdapterINS1H_15DefaultEpilogueISK_SL_SL_NS1G_6thread17LinearCombinationISK_Li1EffLNS1L_9ScaleType4KindE0ELNS_15FloatRoundStyleE2ESK_EENS1_15EpilogueDefaultEEEEEvvEEEEvNT_6ParamsE,(.L_x_342 - _ZN7cutlass13device_kernelINS_4gemm6kernel13GemmUniversalIN4cute5tupleIJiiiiEEENS1_10collective13CollectiveMmaINS1_34MainloopSm90TmaGmmaWarpSpecializedILi19ENS5_IJNS4_1CILi2EEENSA_ILi1EEESC_EEENS1_35KernelTmaWarpSpecializedCooperativeEEENS5_IJNSA_ILi128EEENSA_ILi240EEENSA_ILi16EEEEEENS_6half_tENS5_IJlSC_lEEESK_SL_NS4_8TiledMMAINS4_8MMA_AtomIJNS4_4SM904GMMA25MMA_64x16x16_F32F16F16_SSILNSP_5MajorE0ELSR_0ELNSP_7ScaleInE1ELSS_1EEEEEENS4_6LayoutISD_NS5_IJSC_NSA_ILi0EEESW_EEEEENS5_IJNS4_10UnderscoreESZ_SZ_EEEEENS4_13SM90_TMA_LOADENS4_14ComposedLayoutINS4_7SwizzleILi1ELi4ELi3EEENS4_18smem_ptr_flag_bitsILi16EEENSV_INS5_IJNSA_ILi8EEESI_EEENS5_IJSI_SC_EEEEEEEvNS4_8identityENS4_23SM90_TMA_LOAD_MULTICASTES1C_vS1D_EENS_8epilogue10collective6detail29Sm90TmaWarpSpecializedAdapterINS1H_15DefaultEpilogueISK_SL_SL_NS1G_6thread17LinearCombinationISK_Li1EffLNS1L_9ScaleType4KindE0ELNS_15FloatRoundStyleE2ESK_EENS1_15EpilogueDefaultEEEEEvvEEEEvNT_6ParamsE)
        .other          _ZN7cutlass13device_kernelINS_4gemm6kernel13GemmUniversalIN4cute5tupleIJiiiiEEENS1_10collective13CollectiveMmaINS1_34MainloopSm90TmaGmmaWarpSpecializedILi19ENS5_IJNS4_1CILi2EEENSA_ILi1EEESC_EEENS1_35KernelTmaWarpSpecializedCooperativeEEENS5_IJNSA_ILi128EEENSA_ILi240EEENSA_ILi16EEEEEENS_6half_tENS5_IJlSC_lEEESK_SL_NS4_8TiledMMAINS4_8MMA_AtomIJNS4_4SM904GMMA25MMA_64x16x16_F32F16F16_SSILNSP_5MajorE0ELSR_0ELNSP_7ScaleInE1ELSS_1EEEEEENS4_6LayoutISD_NS5_IJSC_NSA_ILi0EEESW_EEEEENS5_IJNS4_10UnderscoreESZ_SZ_EEEEENS4_13SM90_TMA_LOADENS4_14ComposedLayoutINS4_7SwizzleILi1ELi4ELi3EEENS4_18smem_ptr_flag_bitsILi16EEENSV_INS5_IJNSA_ILi8EEESI_EEENS5_IJSI_SC_EEEEEEEvNS4_8identityENS4_23SM90_TMA_LOAD_MULTICASTES1C_vS1D_EENS_8epilogue10collective6detail29Sm90TmaWarpSpecializedAdapterINS1H_15DefaultEpilogueISK_SL_SL_NS1G_6thread17LinearCombinationISK_Li1EffLNS1L_9ScaleType4KindE0ELNS_15FloatRoundStyleE2ESK_EENS1_15EpilogueDefaultEEEEEvvEEEEvNT_6ParamsE,@"STO_CUDA_ENTRY STV_DEFAULT"
_ZN7cutlass13device_kernelINS_4gemm6kernel13GemmUniversalIN4cute5tupleIJiiiiEEENS1_10collective13CollectiveMmaINS1_34MainloopSm90TmaGmmaWarpSpecializedILi19ENS5_IJNS4_1CILi2EEENSA_ILi1EEESC_EEENS1_35KernelTmaWarpSpecializedCooperativeEEENS5_IJNSA_ILi128EEENSA_ILi240EEENSA_ILi16EEEEEENS_6half_tENS5_IJlSC_lEEESK_SL_NS4_8TiledMMAINS4_8MMA_AtomIJNS4_4SM904GMMA25MMA_64x16x16_F32F16F16_SSILNSP_5MajorE0ELSR_0ELNSP_7ScaleInE1ELSS_1EEEEEENS4_6LayoutISD_NS5_IJSC_NSA_ILi0EEESW_EEEEENS5_IJNS4_10UnderscoreESZ_SZ_EEEEENS4_13SM90_TMA_LOADENS4_14ComposedLayoutINS4_7SwizzleILi1ELi4ELi3EEENS4_18smem_ptr_flag_bitsILi16EEENSV_INS5_IJNSA_ILi8EEESI_EEENS5_IJSI_SC_EEEEEEEvNS4_8identityENS4_23SM90_TMA_LOAD_MULTICASTES1C_vS1D_EENS_8epilogue10collective6detail29Sm90TmaWarpSpecializedAdapterINS1H_15DefaultEpilogueISK_SL_SL_NS1G_6thread17LinearCombinationISK_Li1EffLNS1L_9ScaleType4KindE0ELNS_15FloatRoundStyleE2ESK_EENS1_15EpilogueDefaultEEEEEvvEEEEvNT_6ParamsE:
[----:B------:R-:W0:Y:S01]  /*0000*/  LDC R1, c[0x0][0x28] ;  /* 0x00000a00ff017b82 */ /* 0x000e220000000800 */
[----:B------:R-:W1:Y:S01]  /*0010*/  S2R R18, SR_TID.X ;  /* 0x0000000000127919 */ /* 0x000e620000002100 */
[----:B------:R-:W-:Y:S01]  /*0020*/  ELECT P0, URZ, PT ;  /* 0x00000000003f782f */ /* 0x000fe20003800000 */
[----:B------:R-:W-:Y:S01]  /*0030*/  BSSY B0, `(.L_x_0) ;  /* 0x000000f000007945 */ /* 0x000fe20003800000 */
[--C-:B-1----:R-:W-:Y:S02]  /*0040*/  SHF.R.U32.HI R0, RZ, 0x5, R18.reuse ;  /* 0x00000005ff007819 */ /* 0x102fe40000011612 */
[----:B------:R-:W-:-:S03]  /*0050*/  SHF.R.U32.HI R3, RZ, 0x7, R18 ;  /* 0x00000007ff037819 */ /* 0x000fc60000011612 */
[----:B------:R-:W1:Y:S04]  /*0060*/  SHFL.IDX PT, R2, R0, RZ, 0x1f ;  /* 0x00001fff00027589 */ /* 0x000e6800000e0000 */
[----:B------:R2:W3:Y:S01]  /*0070*/  SHFL.IDX PT, R5, R3, RZ, 0x1f ;  /* 0x00001fff03057589 */ /* 0x0004e200000e0000 */
[----:B-1----:R-:W-:-:S13]  /*0080*/  ISETP.NE.OR P0, PT, R2, RZ, !P0 ;  /* 0x000000ff0200720c */ /* 0x002fda0004705670 */
[----:B0-23--:R-:W-:Y:S05]  /*0090*/  @P0 BRA `(.L_x_1) ;  /* 0x0000000000200947 */ /* 0x00dfea0003800000 */
[----:B------:R-:W-:Y:S02]  /*00a0*/  ULDC.64 UR4, c[0x0][0x198] ;  /* 0x0000660000047ab9 */ /* 0x000fe40000000a00 */
[----:B------:R-:W-:Y:S02]  /*00b0*/  UIADD3 UR6, UP0, UR4, 0xf0, URZ ;  /* 0x000000f004067890 */ /* 0x000fe4000ff1e03f */
[----:B------:R-:W-:Y:S02]  /*00c0*/  UIADD3 UR4, UP1, UR4, 0x1f0, URZ ;  /* 0x000001f004047890 */ /* 0x000fe4000ff3e03f */
[----:B------:R-:W-:Y:S02]  /*00d0*/  UIADD3.X UR7, URZ, UR5, URZ, UP0, !UPT ;  /* 0x000000053f077290 */ /* 0x000fe400087fe43f */
[----:B------:R-:W-:-:S07]  /*00e0*/  UIADD3.X UR5, URZ, UR5, URZ, UP1, !UPT ;  /* 0x000000053f057290 */ /* 0x000fce0008ffe43f */
[----:B------:R0:W-:Y:S02]  /*00f0*/  UTMACCTL.PF [UR6] ;  /* 0x00000000060079b9 */ /* 0x0001e40008040000 */
[----:B------:R0:W-:Y:S02]  /*0100*/  UTMACCTL.PF [UR4] ;  /* 0x00000000040079b9 */ /* 0x0001e40008040000 */
[----:B0-----:R-:W-:Y:S01]  /*0110*/  NOP ;  /* 0x0000000000007918 */ /* 0x001fe20000000000 */
.L_x_1:
[----:B------:R-:W-:Y:S05]  /*0120*/  BSYNC B0 ;  /* 0x0000000000007941 */ /* 0x000fea0003800000 */
.L_x_0:
[----:B------:R-:W0:Y:S02]  /*0130*/  SHFL.IDX PT, R3, R0, RZ, 0x1f ;  /* 0x00001fff00037589 */ /* 0x000e2400000e0000 */
[----:B0-----:R-:W-:-:S13]  /*0140*/  ISETP.NE.AND P0, PT, R3, RZ, PT ;  /* 0x000000ff0300720c */ /* 0x001fda0003f05270 */
[----:B------:R-:W-:Y:S05]  /*0150*/  @P0 BRA `(.L_x_2) ;  /* 0x0000000000dc0947 */ /* 0x000fea0003800000 */
[----:B------:R-:W-:Y:S01]  /*0160*/  ELECT P0, URZ, PT ;  /* 0x00000000003f782f */ /* 0x000fe20003800000 */
[----:B------:R-:W-:-:S12]  /*0170*/  BSSY B0, `(.L_x_2) ;  /* 0x0000035000007945 */ /* 0x000fd80003800000 */
[----:B------:R-:W-:Y:S05]  /*0180*/  @!P0 BRA `(.L_x_3) ;  /* 0x0000000000cc8947 */ /* 0x000fea0003800000 */
[----:B------:R-:W0:Y:S01]  /*0190*/  S2UR UR8, SR_CgaCtaId ;  /* 0x00000000000879c3 */ /* 0x000e220000008800 */
[----:B------:R-:W-:Y:S01]  /*01a0*/  UMOV UR4, 0x400 ;  /* 0x0000040000047882 */ /* 0x000fe20000000000 */
[----:B------:R-:W-:Y:S01]  /*01b0*/  UMOV UR5, 0x1 ;  /* 0x0000000100057882 */ /* 0x000fe20000000000 */
[----:B------:R-:W-:Y:S02]  /*01c0*/  UMOV UR6, 0x4 ;  /* 0x0000000400067882 */ /* 0x000fe40000000000 */
[----:B------:R-:W-:-:S04]  /*01d0*/  UIADD3 UR6, -UR6, 0x100000, URZ ;  /* 0x0010000006067890 */ /* 0x000fc8000fffe13f */
[----:B------:R-:W-:Y:S02]  /*01e0*/  USHF.L.U32 UR7, UR6, 0xb, URZ ;  /* 0x0000000b06077899 */ /* 0x000fe4000800063f */
[----:B------:R-:W-:Y:S02]  /*01f0*/  USHF.L.U32 UR6, UR6, 0x1, URZ ;  /* 0x0000000106067899 */ /* 0x000fe4000800063f */
[----:B0-----:R-:W-:Y:S02]  /*0200*/  ULEA UR8, UR8, UR4, 0x18 ;  /* 0x0000000408087291 */ /* 0x001fe4000f8ec03f */
[----:B------:R-:W-:-:S04]  /*0210*/  UIADD3 UR4, -UR5, 0x100000, URZ ;  /* 0x0010000005047890 */ /* 0x000fc8000fffe13f */
[----:B------:R-:W-:Y:S02]  /*0220*/  USHF.L.U32 UR5, UR4, 0xb, URZ ;  /* 0x0000000b04057899 */ /* 0x000fe4000800063f */
[----:B------:R-:W-:Y:S01]  /*0230*/  USHF.L.U32 UR4, UR4, 0x1, URZ ;  /* 0x0000000104047899 */ /* 0x000fe2000800063f */
[----:B------:R-:W0:Y:S11]  /*0240*/  FENCE.VIEW.ASYNC.S ;  /* 0x00000000000073c6 */ /* 0x000e360000000000 */
[----:B0-----:R0:W1:Y:S01]  /*0250*/  SYNCS.EXCH.64 URZ, [UR8], UR4 ;  /* 0x00000004083f75b2 */ /* 0x0010620008000100 */
[----:B------:R0:W2:Y:S01]  /*0260*/  SYNCS.EXCH.64 URZ, [UR8+0x98], UR6 ;  /* 0x00009806083f75b2 */ /* 0x0000a20008000100 */
[----:B------:R0:W3:Y:S01]  /*0270*/  SYNCS.EXCH.64 URZ, [UR8+0x8], UR4 ;  /* 0x00000804083f75b2 */ /* 0x0000e20008000100 */
[----:B------:R0:W4:Y:S01]  /*0280*/  SYNCS.EXCH.64 URZ, [UR8+0xa0], UR6 ;  /* 0x0000a006083f75b2 */ /* 0x0001220008000100 */
[----:B------:R0:W0:Y:S01]  /*0290*/  SYNCS.EXCH.64 URZ, [UR8+0x10], UR4 ;  /* 0x00001004083f75b2 */ /* 0x0000220008000100 */
        /* <DEDUP_REMOVED lines=33> */
[----:B-1234-:R-:W-:Y:S01]  /*04b0*/  NOP ;  /* 0x0000000000007918 */ /* 0x01efe20000000000 */
.L_x_3:
[----:B0-----:R-:W-:Y:S05]  /*04c0*/  BSYNC B0 ;  /* 0x0000000000007941 */ /* 0x001fea0003800000 */
.L_x_2:
[----:B------:R-:W-:Y:S01]  /*04d0*/  SHF.R.S32.HI R7, RZ, 0x1f, R18 ;  /* 0x0000001fff077819 */ /* 0x000fe20000011412 */
[----:B------:R-:W0:Y:S01]  /*04e0*/  SHFL.IDX PT, R0, R0, RZ, 0x1f ;  /* 0x00001fff00007589 */ /* 0x000e2200000e0000 */
[----:B------:R-:W1:Y:S01]  /*04f0*/  S2UR UR8, SR_CTAID.X ;  /* 0x00000000000879c3 */ /* 0x000e620000002500 */
[----:B------:R-:W-:Y:S02]  /*0500*/  ELECT P0, URZ, PT ;  /* 0x00000000003f782f */ /* 0x000fe40003800000 */
[----:B------:R-:W-:Y:S01]  /*0510*/  LEA.HI R7, R7, R18, RZ, 0x7 ;  /* 0x0000001207077211 */ /* 0x000fe200078f38ff */
[----:B------:R-:W2:Y:S01]  /*0520*/  S2R R4, SR_CTAID.Y ;  /* 0x0000000000047919 */ /* 0x000ea20000002600 */
[----:B------:R-:W-:Y:S01]  /*0530*/  SHF.R.S32.HI R8, RZ, 0x1f, R3 ;  /* 0x0000001fff087819 */ /* 0x000fe20000011403 */
[----:B------:R-:W-:Y:S01]  /*0540*/  ULDC UR4, c[0x0][0x150] ;  /* 0x0000540000047ab9 */ /* 0x000fe20000000800 */
[----:B------:R-:W-:Y:S01]  /*0550*/  LOP3.LUT R7, R7, 0xffffff80, RZ, 0xc0, !PT ;  /* 0xffffff8007077812 */ /* 0x000fe200078ec0ff */
[----:B------:R-:W-:Y:S01]  /*0560*/  NOP ;  /* 0x0000000000007918 */ /* 0x000fe20000000000 */
[----:B------:R-:W-:Y:S01]  /*0570*/  LEA.HI R8, R8, R3, RZ, 0x2 ;  /* 0x0000000308087211 */ /* 0x000fe200078f10ff */
[----:B------:R-:W3:Y:S01]  /*0580*/  LDC R10, c[0x0][0x144] ;  /* 0x00005100ff0a7b82 */ /* 0x000ee20000000800 */
[----:B------:R-:W-:Y:S01]  /*0590*/  NOP ;  /* 0x0000000000007918 */ /* 0x000fe20000000000 */
[----:B------:R-:W-:Y:S01]  /*05a0*/  IMAD.IADD R6, R18, 0x1, -R7 ;  /* 0x0000000112067824 */ /* 0x000fe200078e0a07 */
[----:B------:R-:W-:Y:S01]  /*05b0*/  LOP3.LUT R8, R8, 0x3ffffffc, RZ, 0xc0, !PT ;  /* 0x3ffffffc08087812 */ /* 0x000fe200078ec0ff */
[----:B------:R-:W-:Y:S01]  /*05c0*/  IMAD.MOV.U32 R23, RZ, RZ, 0x1 ;  /* 0x00000001ff177424 */ /* 0x000fe200078e00ff */
[----:B------:R-:W-:-:S02]  /*05d0*/  ISETP.NE.AND P3, PT, R5, RZ, PT ;  /* 0x000000ff0500720c */ /* 0x000fc40003f65270 */
[----:B------:R-:W-:Y:S01]  /*05e0*/  SHF.R.S32.HI R7, RZ, 0x1f, R6 ;  /* 0x0000001fff077819 */ /* 0x000fe20000011406 */
[----:B------:R-:W-:Y:S01]  /*05f0*/  IMAD.IADD R8, R3, 0x1, -R8 ;  /* 0x0000000103087824 */ /* 0x000fe200078e0a08 */
[----:B------:R-:W4:Y:S02]  /*0600*/  LDC R13, c[0x0][0x140] ;  /* 0x00005000ff0d7b82 */ /* 0x000f240000000800 */
[----:B------:R-:W-:Y:S02]  /*0610*/  LEA.HI R7, R7, R6, RZ, 0x3 ;  /* 0x0000000607077211 */ /* 0x000fe400078f18ff */
[----:B0-----:R-:W-:Y:S02]  /*0620*/  ISETP.NE.OR P0, PT, R0, RZ, !P0 ;  /* 0x000000ff0000720c */ /* 0x001fe40004705670 */
[--C-:B------:R-:W-:Y:S02]  /*0630*/  SHF.R.S32.HI R0, RZ, 0x3, R7.reuse ;  /* 0x00000003ff007819 */ /* 0x100fe40000011407 */
[----:B------:R-:W-:-:S02]  /*0640*/  SHF.R.S32.HI R7, RZ, 0x1f, R7 ;  /* 0x0000001fff077819 */ /* 0x000fc40000011407 */
[----:B-1----:R-:W-:Y:S02]  /*0650*/  I2FP.F32.U32 R9, UR8 ;  /* 0x0000000800097c45 */ /* 0x002fe40008201000 */
[----:B------:R-:W-:-:S03]  /*0660*/  LEA.HI R7, R7, R0, RZ, 0x2 ;  /* 0x0000000007077211 */ /* 0x000fc600078f10ff */
[----:B------:R-:W-:Y:S01]  /*0670*/  FMUL R9, R9, UR4 ;  /* 0x0000000409097c20 */ /* 0x000fe20008400000 */
[----:B------:R-:W-:Y:S01]  /*0680*/  LOP3.LUT R7, R7, 0xfffffffc, RZ, 0xc0, !PT ;  /* 0xfffffffc07077812 */ /* 0x000fe200078ec0ff */
[----:B------:R-:W-:Y:S01]  /*0690*/  VOTEU.ALL UP0, P0 ;  /* 0x00000000003f7886 */ /* 0x000fe20000000000 */
[----:B--2---:R-:W-:Y:S01]  /*06a0*/  I2FP.F32.U32 R3, R4 ;  /* 0x0000000400037245 */ /* 0x004fe20000201000 */
[----:B------:R-:W-:Y:S01]  /*06b0*/  ULDC UR4, c[0x0][0x154] ;  /* 0x0000550000047ab9 */ /* 0x000fe20000000800 */
[----:B------:R-:W-:Y:S01]  /*06c0*/  VOTEU.ALL UP1, P0 ;  /* 0x00000000003f7886 */ /* 0x000fe20000020000 */
[----:B------:R-:W0:Y:S01]  /*06d0*/  F2I.U32.TRUNC.NTZ R9, R9 ;  /* 0x0000000900097305 */ /* 0x000e22000020f000 */
[----:B------:R-:W-:Y:S01]  /*06e0*/  IMAD.IADD R7, R0, 0x1, -R7 ;  /* 0x0000000100077824 */ /* 0x000fe200078e0a07 */
[----:B------:R-:W1:Y:S01]  /*06f0*/  @!UP0 S2UR UR7, SR_CgaCtaId ;  /* 0x00000000000789c3 */ /* 0x000e620000008800 */
[----:B------:R-:W-:Y:S01]  /*0700*/  FMUL R12, R3, UR4 ;  /* 0x00000004030c7c20 */ /* 0x000fe20008400000 */
[----:B------:R-:W-:Y:S01]  /*0710*/  UMOV UR4, 0x20 ;  /* 0x0000002000047882 */ /* 0x000fe20000000000 */
[----:B------:R-:W-:Y:S01]  /*0720*/  IMAD R8, R8, 0x4, R7 ;  /* 0x0000000408087824 */ /* 0x000fe200078e0207 */
[----:B------:R-:W-:Y:S01]  /*0730*/  @!UP0 UMOV UR6, 0x400 ;  /* 0x0000040000068882 */ /* 0x000fe20000000000 */
[----:B------:R-:W-:-:S04]  /*0740*/  @!UP0 UIADD3 UR4, -UR4, 0x100000, URZ ;  /* 0x0010000004048890 */ /* 0x000fc8000fffe13f */
[----:B------:R-:W-:Y:S02]  /*0750*/  @!UP0 USHF.L.U32 UR5, UR4, 0xb, URZ ;  /* 0x0000000b04058899 */ /* 0x000fe4000800063f */
[----:B------:R-:W-:Y:S01]  /*0760*/  @!UP0 USHF.L.U32 UR4, UR4, 0x1, URZ ;  /* 0x0000000104048899 */ /* 0x000fe2000800063f */
[----:B----4-:R-:W-:Y:S01]  /*0770*/  ISETP.EQ.U32.AND P2, PT, R13, 0x1, PT ;  /* 0x000000010d00780c */ /* 0x010fe20003f42070 */
[----:B------:R-:W2:Y:S01]  /*0780*/  F2I.U32.TRUNC.NTZ R12, R12 ;  /* 0x0000000c000c7305 */ /* 0x000ea2000020f000 */
[----:B------:R-:W-:Y:S01]  /*0790*/  LEA.HI R0, R8, R8, RZ, 0x1 ;  /* 0x0000000808007211 */ /* 0x000fe200078f08ff */
[----:B------:R-:W4:Y:S03]  /*07a0*/  LDC R7, c[0x0][0x148] ;  /* 0x00005200ff077b82 */ /* 0x000f260000000800 */
[----:B------:R-:W-:Y:S01]  /*07b0*/  LOP3.LUT R11, R0, 0xfffffffe, RZ, 0xc0, !PT ;  /* 0xfffffffe000b7812 */ /* 0x000fe200078ec0ff */
[----:B0-----:R-:W-:Y:S01]  /*07c0*/  IMAD.MOV R15, RZ, RZ, -R9 ;  /* 0x000000ffff0f7224 */ /* 0x001fe200078e0a09 */
[----:B------:R-:W-:-:S03]  /*07d0*/  SHF.R.S32.HI R9, RZ, 0x1f, R2 ;  /* 0x0000001fff097819 */ /* 0x000fc60000011402 */
[----:B---3--:R-:W-:Y:S01]  /*07e0*/  IMAD R3, R10, R15, UR8 ;  /* 0x000000080a037e24 */ /* 0x008fe2000f8e020f */
[----:B------:R-:W-:Y:S01]  /*07f0*/  LEA.HI R9, R9, R2, RZ, 0x2 ;  /* 0x0000000209097211 */ /* 0x000fe200078f10ff */
[C---:B------:R-:W-:Y:S02]  /*0800*/  IMAD.IADD R0, R8.reuse, 0x1, -R11 ;  /* 0x0000000108007824 */ /* 0x040fe400078e0a0b */
[----:B------:R-:W-:Y:S01]  /*0810*/  IMAD.SHL.U32 R11, R8, 0x4, RZ ;  /* 0x00000004080b7824 */ /* 0x000fe200078e00ff */
[----:B------:R-:W-:Y:S01]  /*0820*/  LOP3.LUT R9, R9, 0xfffffffc, RZ, 0xc0, !PT ;  /* 0xfffffffc09097812 */ /* 0x000fe200078ec0ff */
[----:B--2---:R-:W-:Y:S01]  /*0830*/  IMAD.MOV R21, RZ, RZ, -R12 ;  /* 0x000000ffff157224 */ /* 0x004fe200078e0a0c */
[----:B------:R-:W-:Y:S01]  /*0840*/  ISETP.NE.AND P4, PT, R0, R3, PT ;  /* 0x000000030000720c */ /* 0x000fe20003f85270 */
[----:B-1----:R-:W-:Y:S01]  /*0850*/  @!UP0 ULEA UR6, UR7, UR6, 0x18 ;  /* 0x0000000607068291 */ /* 0x002fe2000f8ec03f */
[----:B------:R-:W-:Y:S01]  /*0860*/  LOP3.LUT R22, R8, 0xc, R11, 0x78, !PT ;  /* 0x0000000c08167812 */ /* 0x000fe200078e780b */
[----:B------:R-:W-:Y:S01]  /*0870*/  IMAD.IADD R0, R2, 0x1, -R9 ;  /* 0x0000000102007824 */ /* 0x000fe200078e0a09 */
[----:B------:R-:W-:Y:S01]  /*0880*/  VOTEU.ALL UP0, P0 ;  /* 0x00000000003f7886 */ /* 0x000fe20000000000 */
[----:B------:R-:W-:Y:S01]  /*0890*/  LOP3.LUT P0, RZ, R6, 0x7, RZ, 0xc0, !PT ;  /* 0x0000000706ff7812 */ /* 0x000fe2000780c0ff */
[----:B------:R-:W-:-:S02]  /*08a0*/  VIADD R6, R5, 0xffffffff ;  /* 0xffffffff05067836 */ /* 0x000fc40000000000 */
[----:B------:R-:W-:Y:S01]  /*08b0*/  ISETP.NE.AND P1, PT, R0, 0x3, PT ;  /* 0x000000030000780c */ /* 0x000fe20003f25270 */
[----:B----4-:R-:W-:Y:S01]  /*08c0*/  IMAD R9, R7, R21, R4 ;  /* 0x0000001507097224 */ /* 0x010fe200078e0204 */
[----:B------:R-:W-:Y:S02]  /*08d0*/  ISETP.LT.U32.AND P0, PT, R22, 0x2, !P0 ;  /* 0x000000021600780c */ /* 0x000fe40004701070 */
[----:B------:R-:W-:Y:S01]  /*08e0*/  ISETP.EQ.OR P1, PT, R0, RZ, !P1 ;  /* 0x000000ff0000720c */ /* 0x000fe20004f22670 */
[----:B------:R-:W0:Y:S02]  /*08f0*/  FENCE.VIEW.ASYNC.S ;  /* 0x00000000000073c6 */ /* 0x000e240000000000 */
[----:B0-----:R0:W1:Y:S01]  /*0900*/  @!UP0 SYNCS.EXCH.64 URZ, [UR6+0x140], UR4 ;  /* 0x00014004063f85b2 */ /* 0x0010620008000100 */
[----:B------:R-:W-:Y:S02]  /*0910*/  @P4 LEA.HI R2, R22, R22, RZ, 0x1 ;  /* 0x0000001616024211 */ /* 0x000fe400078f08ff */
[----:B------:R-:W-:-:S02]  /*0920*/  ISETP.EQ.AND P1, PT, R5, RZ, P1 ;  /* 0x000000ff0500720c */ /* 0x000fc40000f22270 */
[----:B------:R-:W-:Y:S02]  /*0930*/  @P4 SHF.R.S32.HI R2, RZ, 0x1, R2 ;  /* 0x00000001ff024819 */ /* 0x000fe40000011402 */
[----:B------:R-:W-:Y:S02]  /*0940*/  ISETP.GE.U32.AND P6, PT, R6, 0x2, PT ;  /* 0x000000020600780c */ /* 0x000fe40003fc6070 */
[----:B------:R-:W-:Y:S02]  /*0950*/  @P4 ISETP.NE.AND P5, PT, R2, R9, PT ;  /* 0x000000090200420c */ /* 0x000fe40003fa5270 */
[----:B------:R-:W-:Y:S02]  /*0960*/  SEL R2, RZ, 0x1, !P0 ;  /* 0x00000001ff027807 */ /* 0x000fe40004000000 */
[----:B------:R-:W-:Y:S02]  /*0970*/  @P4 SEL R23, RZ, 0x1, P5 ;  /* 0x00000001ff174807 */ /* 0x000fe40002800000 */
[----:B------:R-:W-:Y:S01]  /*0980*/  SEL R19, RZ, 0x1, !P1 ;  /* 0x00000001ff137807 */ /* 0x000fe20004800000 */
[----:B------:R0:W2:Y:S01]  /*0990*/  @!UP1 SYNCS.EXCH.64 URZ, [UR6+0x148], UR4 ;  /* 0x00014804063f95b2 */ /* 0x0000a20008000100 */
[----:B------:R-:W-:Y:S01]  /*09a0*/  LOP3.LUT R23, R23, R2, RZ, 0xc0, !PT ;  /* 0x0000000217177212 */ /* 0x000fe200078ec0ff */
[----:B------:R-:W-:Y:S01]  /*09b0*/  NOP ;  /* 0x0000000000007918 */ /* 0x000fe20000000000 */
[----:B------:R-:W-:Y:S01]  /*09c0*/  SEL R19, R19, 0x2, P6 ;  /* 0x0000000213137807 */ /* 0x000fe20003000000 */
[----:B------:R-:W-:Y:S06]  /*09d0*/  @!P2 BRA `(.L_x_4) ;  /* 0x000000000008a947 */ /* 0x000fec0003800000 */
[----:B-12---:R-:W-:Y:S01]  /*09e0*/  UCGABAR_ARV ;  /* 0x00000000000079c7 */ /* 0x006fe20008000000 */
[----:B------:R-:W-:Y:S05]  /*09f0*/  BRA `(.L_x_5) ;  /* 0x0000000000047947 */ /* 0x000fea0003800000 */
.L_x_4:
[----:B-12---:R-:W-:Y:S01]  /*0a00*/  NOP ;  /* 0x0000000000007918 */ /* 0x006fe20000000000 */
.L_x_5:
[----:B------:R-:W1:Y:S01]  /*0a10*/  LDC R2, c[0x0][0x65c] ;  /* 0x00019700ff027b82 */ /* 0x000e620000000800 */
[----:B------:R-:W-:Y:S02]  /*0a20*/  IMAD.U32 R8, RZ, RZ, UR8 ;  /* 0x00000008ff087e24 */ /* 0x000fe4000f8e00ff */
[----:B------:R-:W-:Y:S01]  /*0a30*/  IMAD.MOV.U32 R9, RZ, RZ, RZ ;  /* 0x000000ffff097224 */ /* 0x000fe200078e00ff */
[----:B-1----:R-:W-:-:S04]  /*0a40*/  ISETP.NE.AND P1, PT, R2, 0x1, PT ;  /* 0x000000010200780c */ /* 0x002fc80003f25270 */
[----:B------:R-:W-:-:S09]  /*0a50*/  P2R R5, PR, RZ, 0x2 ;  /* 0x00000002ff057803 */ /* 0x000fd20000000000 */
[----:B------:R-:W1:Y:S01]  /*0a60*/  @P1 LDC R17, c[0x0][0x10] ;  /* 0x00000400ff111b82 */ /* 0x000e620000000800 */
[----:B------:R-:W-:Y:S02]  /*0a70*/  @P1 IMAD.MOV.U32 R5, RZ, RZ, RZ ;  /* 0x000000ffff051224 */ /* 0x000fe400078e00ff */
[----:B------:R-:W-:-:S05]  /*0a80*/  @P1 IMAD.MOV.U32 R13, RZ, RZ, RZ ;  /* 0x000000ffff0d1224 */ /* 0x000fca00078e00ff */
[----:B------:R-:W2:Y:S01]  /*0a90*/  @!P1 LDC R11, c[0x0][0xc] ;  /* 0x00000300ff0b9b82 */ /* 0x000ea20000000800 */
[----:B-1----:R-:W-:-:S04]  /*0aa0*/  @P1 IMAD.WIDE.U32 R16, R17, UR8, R4 ;  /* 0x0000000811101c25 */ /* 0x002fc8000f8e0004 */
[----:B------:R-:W-:Y:S02]  /*0ab0*/  @P1 IMAD.IADD R17, R17, 0x1, R13 ;  /* 0x0000000111111824 */ /* 0x000fe400078e020d */
[----:B--2---:R-:W-:-:S04]  /*0ac0*/  @!P1 IMAD.WIDE.U32 R8, R4, R11, R8 ;  /* 0x0000000b04089225 */ /* 0x004fc800078e0008 */
[----:B------:R-:W-:Y:S02]  /*0ad0*/  @!P1 IMAD.MOV.U32 R16, RZ, RZ, R8 ;  /* 0x000000ffff109224 */ /* 0x000fe400078e0008 */
[----:B------:R-:W-:Y:S01]  /*0ae0*/  @!P1 IMAD.MOV.U32 R17, RZ, RZ, R9 ;  /* 0x000000ffff119224 */ /* 0x000fe200078e0009 */
[----:B------:R-:W-:Y:S06]  /*0af0*/  @!P2 BRA `(.L_x_6) ;  /* 0x00000000000ca947 */ /* 0x000fec0003800000 */
[----:B------:R-:W-:Y:S01]  /*0b00*/  UCGABAR_WAIT ;  /* 0x0000000000007dc7 */ /* 0x000fe20008000000 */
[----:B------:R-:W-:Y:S01]  /*0b10*/  CCTL.IVALL ;  /* 0x00000000ff00798f */ /* 0x000fe20002000000 */
[----:B------:R-:W-:Y:S05]  /*0b20*/  BRA `(.L_x_7) ;  /* 0x0000000000047947 */ /* 0x000fea0003800000 */
.L_x_6:
[----:B------:R-:W-:Y:S06]  /*0b30*/  BAR.SYNC.DEFER_BLOCKING 0x0 ;  /* 0x0000000000007b1d */ /* 0x000fec0000010000 */
.L_x_7:
[----:B------:R-:W-:Y:S05]  /*0b40*/  @!P3 BRA `(.L_x_8) ;  /* 0x000000a00050b947 */ /* 0x000fea0003800000 */
[----:B------:R-:W-:-:S13]  /*0b50*/  ISETP.GT.U32.AND P0, PT, R6, 0x1, PT ;  /* 0x000000010600780c */ /* 0x000fda0003f04070 */
[----:B0-----:R-:W-:Y:S05]  /*0b60*/  @P0 EXIT ;  /* 0x000000000000094d */ /* 0x001fea0003800000 */
[----:B------:R-:W-:Y:S01]  /*0b70*/  ULDC.64 UR4, c[0x0][0x650] ;  /* 0x0001940000047ab9 */ /* 0x000fe20000000a00 */
[----:B------:R-:W-:Y:S01]  /*0b80*/  PRMT R0, RZ, 0x7610, R0 ;  /* 0x00007610ff007816 */ /* 0x000fe20000000000 */
[----:B------:R-:W-:Y:S01]  /*0b90*/  IMAD.MOV.U32 R148, RZ, RZ, -0x1 ;  /* 0xffffffffff947424 */ /* 0x000fe200078e00ff */
[----:B------:R-:W-:Y:S01]  /*0ba0*/  ISETP.GE.U32.AND P0, PT, R16, UR4, PT ;  /* 0x0000000410007c0c */ /* 0x000fe2000bf06070 */
[----:B------:R-:W-:Y:S02]  /*0bb0*/  IMAD.MOV.U32 R149, RZ, RZ, -0x1 ;  /* 0xffffffffff957424 */ /* 0x000fe400078e00ff */
[----:B------:R-:W-:Y:S01]  /*0bc0*/  IMAD.MOV.U32 R147, RZ, RZ, -0x1 ;  /* 0xffffffffff937424 */ /* 0x000fe200078e00ff */
[----:B------:R-:W-:-:S13]  /*0bd0*/  ISETP.GE.U32.AND.EX P0, PT, R17, UR5, PT, P0 ;  /* 0x0000000511007c0c */ /* 0x000fda000bf06100 */
[----:B------:R-:W-:Y:S05]  /*0be0*/  @P0 BRA `(.L_x_9) ;  /* 0x0000000400280947 */ /* 0x000fea0003800000 */
[----:B------:R-:W0:Y:S01]  /*0bf0*/  LDC.64 R24, c[0x0][0x628] ;  /* 0x00018a00ff187b82 */ /* 0x000e220000000a00 */
[----:B------:R-:W-:Y:S02]  /*0c00*/  IMAD.MOV.U32 R8, RZ, RZ, R16 ;  /* 0x000000ffff087224 */ /* 0x000fe400078e0010 */
[----:B------:R-:W-:-:S05]  /*0c10*/  IMAD.MOV.U32 R9, RZ, RZ, R17 ;  /* 0x000000ffff097224 */ /* 0x000fca00078e0011 */
[----:B------:R-:W1:Y:S08]  /*0c20*/  LDC R0, c[0x0][0x630] ;  /* 0x00018c00ff007b82 */ /* 0x000e700000000800 */
[----:B------:R-:W2:Y:S01]  /*0c30*/  LDC.64 R26, c[0x0][0x620] ;  /* 0x00018800ff1a7b82 */ /* 0x000ea20000000a00 */
[----:B0-----:R-:W-:-:S04]  /*0c40*/  ISETP.NE.U32.AND P0, PT, R24, RZ, PT ;  /* 0x000000ff1800720c */ /* 0x001fc80003f05070 */
[----:B------:R-:W-:-:S13]  /*0c50*/  ISETP.NE.AND.EX P0, PT, R25, RZ, PT, P0 ;  /* 0x000000ff1900720c */ /* 0x000fda0003f05300 */
[----:B-12---:R-:W-:Y:S05]  /*0c60*/  @!P0 BRA `(.L_x_10) ;  /* 0x0000000000288947 */ /* 0x006fea0003800000 */
[----:B------:R-:W0:Y:S02]  /*0c70*/  LDC R13, c[0x0][0x634] ;  /* 0x00018d00ff0d7b82 */ /* 0x000e240000000800 */
[----:B0-----:R-:W-:-:S05]  /*0c80*/  IADD3 R13, P0, R16, R13, RZ ;  /* 0x0000000d100d7210 */ /* 0x001fca0007f1e0ff */
[----:B------:R-:W-:-:S04]  /*0c90*/  IMAD.X R15, RZ, RZ, R17, P0 ;  /* 0x000000ffff0f7224 */ /* 0x000fc800000e0611 */
[----:B------:R-:W-:-:S04]  /*0ca0*/  IMAD.WIDE.U32 R8, R15, R24, RZ ;  /* 0x000000180f087225 */ /* 0x000fc800078e00ff */
[----:B------:R-:W-:-:S04]  /*0cb0*/  IMAD.WIDE.U32 R10, P0, R13, R25, R8 ;  /* 0x000000190d0a7225 */ /* 0x000fc80007800008 */
[----:B------:R-:W-:-:S04]  /*0cc0*/  IMAD.WIDE.U32 R8, R13, R24, RZ ;  /* 0x000000180d087225 */ /* 0x000fc800078e00ff */
[----:B------:R-:W-:Y:S01]  /*0cd0*/  IMAD.X R13, RZ, RZ, RZ, P0 ;  /* 0x000000ffff0d7224 */ /* 0x000fe200000e06ff */
[----:B------:R-:W-:Y:S01]  /*0ce0*/  IADD3 RZ, P0, R9, R10, RZ ;  /* 0x0000000a09ff7210 */ /* 0x000fe20007f1e0ff */
[----:B------:R-:W-:-:S04]  /*0cf0*/  IMAD.MOV.U32 R12, RZ, RZ, R11 ;  /* 0x000000ffff0c7224 */ /* 0x000fc800078e000b */
[----:B------:R-:W-:-:S08]  /*0d00*/  IMAD.WIDE.U32.X R8, R15, R25, R12, P0 ;  /* 0x000000190f087225 */ /* 0x000fd000000e040c */
.L_x_10:
[----:B------:R-:W0:Y:S01]  /*0d10*/  LDC.64 R24, c[0x0][0x640] ;  /* 0x00019000ff187b82 */ /* 0x000e220000000a00 */
[-CC-:B------:R-:W-:Y:S01]  /*0d20*/  SHF.R.U64 R147, R8, R0.reuse, R9.reuse ;  /* 0x0000000008937219 */ /* 0x180fe20000001209 */
[----:B------:R-:W-:Y:S01]  /*0d30*/  IMAD R30, R7, R21, R4 ;  /* 0x00000015071e7224 */ /* 0x000fe200078e0204 */
[----:B------:R-:W-:Y:S01]  /*0d40*/  SHF.R.U32.HI R0, RZ, R0, R9 ;  /* 0x00000000ff007219 */ /* 0x000fe20000011609 */
[----:B------:R-:W-:Y:S01]  /*0d50*/  IMAD.MOV.U32 R21, RZ, RZ, 0x1 ;  /* 0x00000001ff157424 */ /* 0x000fe200078e00ff */
[----:B------:R-:W-:-:S03]  /*0d60*/  IADD3 R5, P0, RZ, -R147, RZ ;  /* 0x80000093ff057210 */ /* 0x000fc60007f1e0ff */
[----:B------:R-:W1:Y:S02]  /*0d70*/  LDC R6, c[0x0][0x618] ;  /* 0x00018600ff067b82 */ /* 0x000e640000000800 */
[----:B------:R-:W-:-:S04]  /*0d80*/  IMAD.X R9, RZ, RZ, ~R0, P0 ;  /* 0x000000ffff097224 */ /* 0x000fc800000e0e00 */
[-C--:B------:R-:W-:Y:S02]  /*0d90*/  IMAD R0, R9, R26.reuse, RZ ;  /* 0x0000001a09007224 */ /* 0x080fe400078e02ff */
[----:B------:R-:W2:Y:S01]  /*0da0*/  LDC R11, c[0x0][0x608] ;  /* 0x00018200ff0b7b82 */ /* 0x000ea20000000800 */
[----:B------:R-:W-:-:S04]  /*0db0*/  IMAD.WIDE.U32 R8, R5, R26, R16 ;  /* 0x0000001a05087225 */ /* 0x000fc800078e0010 */
[----:B------:R-:W-:-:S03]  /*0dc0*/  IMAD R5, R5, R27, R0 ;  /* 0x0000001b05057224 */ /* 0x000fc600078e0200 */
[----:B------:R-:W3:Y:S01]  /*0dd0*/  LDC R12, c[0x0][0x658] ;  /* 0x00019600ff0c7b82 */ /* 0x000ee20000000800 */
[----:B0-----:R-:W-:Y:S01]  /*0de0*/  ISETP.NE.U32.AND P0, PT, R24, RZ, PT ;  /* 0x000000ff1800720c */ /* 0x001fe20003f05070 */
[----:B------:R-:W-:Y:S02]  /*0df0*/  IMAD.IADD R5, R9, 0x1, R5 ;  /* 0x0000000109057824 */ /* 0x000fe400078e0205 */
[----:B------:R-:W-:Y:S01]  /*0e00*/  IMAD.MOV.U32 R9, RZ, RZ, -0x1 ;  /* 0xffffffffff097424 */ /* 0x000fe200078e00ff */
[----:B------:R-:W-:-:S03]  /*0e10*/  ISETP.NE.AND.EX P0, PT, R25, RZ, PT, P0 ;  /* 0x000000ff1900720c */ /* 0x000fc60003f05300 */
[----:B------:R-:W0:Y:S01]  /*0e20*/  LDC R15, c[0x0][0x600] ;  /* 0x00018000ff0f7b82 */ /* 0x000e220000000800 */
[-CC-:B-1----:R-:W-:Y:S02]  /*0e30*/  SHF.R.U64 R13, R8, R6.reuse, R5.reuse ;  /* 0x00000006080d7219 */ /* 0x182fe40000001205 */
[----:B------:R-:W-:-:S05]  /*0e40*/  SHF.R.U32.HI R0, RZ, R6, R5 ;  /* 0x00000006ff007219 */ /* 0x000fca0000011605 */
[----:B------:R-:W1:Y:S01]  /*0e50*/  LDC R14, c[0x0][0x648] ;  /* 0x00019200ff0e7b82 */ /* 0x000e620000000800 */
[-CC-:B--2---:R-:W-:Y:S02]  /*0e60*/  SHF.R.U64 R27, R13, R11.reuse, R0.reuse ;  /* 0x0000000b0d1b7219 */ /* 0x184fe40000001200 */
[----:B------:R-:W-:-:S05]  /*0e70*/  SHF.R.U32.HI R5, RZ, R11, R0 ;  /* 0x0000000bff057219 */ /* 0x000fca0000011600 */
[----:B------:R-:W2:Y:S01]  /*0e80*/  LDC R20, c[0x0][0x638] ;  /* 0x00018e00ff147b82 */ /* 0x000ea20000000800 */
[-CC-:B---3--:R-:W-:Y:S02]  /*0e90*/  SHF.R.U64 R28, R27, R12.reuse, R5.reuse ;  /* 0x0000000c1b1c7219 */ /* 0x188fe40000001205 */
[-C--:B------:R-:W-:Y:S02]  /*0ea0*/  SHF.L.U32 R0, R9, R12.reuse, RZ ;  /* 0x0000000c09007219 */ /* 0x080fe400000006ff */
[----:B------:R-:W-:Y:S01]  /*0eb0*/  SHF.R.U32.HI R5, RZ, R12, R5 ;  /* 0x0000000cff057219 */ /* 0x000fe20000011605 */
[----:B------:R-:W-:Y:S01]  /*0ec0*/  IMAD.MOV.U32 R4, RZ, RZ, R28 ;  /* 0x000000ffff047224 */ /* 0x000fe200078e001c */
[----:B------:R-:W-:Y:S01]  /*0ed0*/  LOP3.LUT R10, RZ, R0, RZ, 0x33, !PT ;  /* 0x00000000ff0a7212 */ /* 0x000fe200078e33ff */
[----:B------:R-:W3:Y:S01]  /*0ee0*/  LDC R26, c[0x0][0x610] ;  /* 0x00018400ff1a7b82 */ /* 0x000ee20000000800 */
[----:B------:R-:W-:Y:S05]  /*0ef0*/  @!P0 BRA `(.L_x_11) ;  /* 0x0000000000288947 */ /* 0x000fea0003800000 */
[----:B------:R-:W4:Y:S02]  /*0f00*/  LDC R9, c[0x0][0x64c] ;  /* 0x00019300ff097b82 */ /* 0x000f240000000800 */
[----:B----4-:R-:W-:-:S05]  /*0f10*/  IADD3 R9, P0, R28, R9, RZ ;  /* 0x000000091c097210 */ /* 0x010fca0007f1e0ff */
        /* <DEDUP_REMOVED lines=8> */
.L_x_11:
[----:B-1----:R-:W-:Y:S01]  /*0fa0*/  SHF.R.U64 R4, R4, R14, R5 ;  /* 0x0000000e04047219 */ /* 0x002fe20000001205 */
[----:B0-----:R-:W-:Y:S01]  /*0fb0*/  VIADD R6, R15, 0xffffffff ;  /* 0xffffffff0f067836 */ /* 0x001fe20000000000 */
[----:B------:R-:W-:Y:S02]  /*0fc0*/  SHF.L.U32 R0, R21, R12, RZ ;  /* 0x0000000c15007219 */ /* 0x000fe400000006ff */
[----:B------:R-:W-:Y:S01]  /*0fd0*/  LOP3.LUT R5, R27, R10, RZ, 0xc0, !PT ;  /* 0x0000000a1b057212 */ /* 0x000fe200078ec0ff */
[----:B------:R-:W-:Y:S01]  /*0fe0*/  IMAD.MOV R7, RZ, RZ, -R4 ;  /* 0x000000ffff077224 */ /* 0x000fe200078e0a04 */
[----:B------:R-:W-:Y:S02]  /*0ff0*/  SEL R3, R3, R30, !P1 ;  /* 0x0000001e03037207 */ /* 0x000fe40004800000 */
[----:B------:R-:W-:Y:S01]  /*1000*/  LOP3.LUT R6, R13, R6, RZ, 0xc0, !PT ;  /* 0x000000060d067212 */ /* 0x000fe200078ec0ff */
[----:B------:R-:W-:Y:S02]  /*1010*/  IMAD R4, R0, R4, R5 ;  /* 0x0000000400047224 */ /* 0x000fe400078e0205 */
[----:B--2---:R-:W-:-:S02]  /*1020*/  IMAD R0, R7, R20, R28 ;  /* 0x0000001407007224 */ /* 0x004fc400078e021c */
[----:B---3--:R-:W-:Y:S02]  /*1030*/  IMAD R3, R4, R26, R3 ;  /* 0x0000001a04037224 */ /* 0x008fe400078e0203 */
[----:B------:R-:W-:Y:S02]  /*1040*/  IMAD R148, R0, R15, R6 ;  /* 0x0000000f00947224 */ /* 0x000fe400078e0206 */
[----:B------:R-:W-:-:S03]  /*1050*/  IMAD.MOV.U32 R4, RZ, RZ, 0x1 ;  /* 0x00000001ff047424 */ /* 0x000fc600078e00ff */
[----:B------:R-:W-:Y:S02]  /*1060*/  SEL R149, R148, R3, !P1 ;  /* 0x0000000394957207 */ /* 0x000fe40004800000 */
[----:B------:R-:W-:Y:S02]  /*1070*/  PRMT R0, R4, 0x7610, R0 ;  /* 0x0000761004007816 */ /* 0x000fe40000000000 */
[----:B------:R-:W-:-:S07]  /*1080*/  SEL R148, R3, R148, !P1 ;  /* 0x0000009403947207 */ /* 0x000fce0004800000 */
.L_x_9:
[----:B------:R-:W-:-:S08]  /*1090*/  NOP ;  /* 0x0000000000007918 */ /* 0x000fd00000000000 */
[----:B------:R-:W0:Y:S02]  /*10a0*/  USETMAXREG.TRY_ALLOC.CTAPOOL UP0, 0xe8 ;  /* 0x000000e8000079c8 */ /* 0x000e240008000600 */
[----:B0-----:R-:W-:-:S13]  /*10b0*/  PLOP3.LUT P0, PT, PT, PT, UP0, 0x80, 0x0 ;  /* 0x000000000000781c */ /* 0x001fda0003f0f008 */
[----:B------:R-:W-:Y:S05]  /*10c0*/  @!P0 BRA `(.L_x_9) ;  /* 0xfffffffc00f08947 */ /* 0x000fea000383ffff */
[----:B------:R-:W-:Y:S01]  /*10d0*/  ULDC.64 UR4, c[0x0][0x598] ;  /* 0x0001660000047ab9 */ /* 0x000fe20000000a00 */
[----:B------:R-:W-:Y:S01]  /*10e0*/  ULDC.64 UR56, c[0x0][0x208] ;  /* 0x0000820000387ab9 */ /* 0x000fe20000000a00 */
[----:B------:R-:W-:-:S04]  /*10f0*/  ISETP.NE.U32.AND P0, PT, RZ, UR4, PT ;  /* 0x00000004ff007c0c */ /* 0x000fc8000bf05070 */
[----:B------:R-:W-:-:S13]  /*1100*/  ISETP.NE.AND.EX P0, PT, RZ, UR5, PT, P0 ;  /* 0x00000005ff007c0c */ /* 0x000fda000bf05300 */
[----:B------:R-:W-:Y:S05]  /*1110*/  @!P0 BRA `(.L_x_12) ;  /* 0x00000000001c8947 */ /* 0x000fea0003800000 */
[----:B------:R-:W0:Y:S02]  /*1120*/  LDC.64 R4, c[0x0][0x598] ;  /* 0x00016600ff047b82 */ /* 0x000e240000000a00 */
[----:B0-----:R-:W2:Y:S02]  /*1130*/  LDG.E.64 R4, desc[UR56][R4.64] ;  /* 0x0000003804047981 */ /* 0x001ea4000c1e1b00 */
[----:B--2---:R-:W-:-:S04]  /*1140*/  ISETP.NE.U32.AND P0, PT, R4, RZ, PT ;  /* 0x000000ff0400720c */ /* 0x004fc80003f05070 */
[----:B------:R-:W-:-:S13]  /*1150*/  ISETP.NE.AND.EX P0, PT, R5, RZ, PT, P0 ;  /* 0x000000ff0500720c */ /* 0x000fda0003f05300 */
[----:B------:R-:W-:Y:S05]  /*1160*/  @!P0 BRA `(.L_x_12) ;  /* 0x0000000000088947 */ /* 0x000fea0003800000 */
[----:B------:R0:W5:Y:S01]  /*1170*/  LD.E R144, desc[UR56][R4.64] ;  /* 0x0000003804907980 */ /* 0x000162000c101900 */
[----:B------:R-:W-:Y:S05]  /*1180*/  BRA `(.L_x_13) ;  /* 0x0000000000247947 */ /* 0x000fea0003800000 */
.L_x_12:
[----:B------:R-:W-:Y:S02]  /*1190*/  ULDC.64 UR4, c[0x0][0x588] ;  /* 0x0001620000047ab9 */ /* 0x000fe40000000a00 */
[----:B------:R-:W-:-:S04]  /*11a0*/  ISETP.NE.U32.AND P0, PT, RZ, UR4, PT ;  /* 0x00000004ff007c0c */ /* 0x000fc8000bf05070 */
[----:B------:R-:W-:-:S13]  /*11b0*/  ISETP.NE.AND.EX P0, PT, RZ, UR5, PT, P0 ;  /* 0x00000005ff007c0c */ /* 0x000fda000bf05300 */
[----:B------:R-:W-:Y:S05]  /*11c0*/  @!P0 BRA `(.L_x_14) ;  /* 0x00000000000c8947 */ /* 0x000fea0003800000 */
[----:B------:R-:W0:Y:S02]  /*11d0*/  LDC.64 R144, c[0x0][0x588] ;  /* 0x00016200ff907b82 */ /* 0x000e240000000a00 */
[----:B0-----:R1:W5:Y:S01]  /*11e0*/  LDG.E R144, desc[UR56][R144.64] ;  /* 0x0000003890907981 */ /* 0x001362000c1e1900 */
[----:B------:R-:W-:Y:S05]  /*11f0*/  BRA `(.L_x_13) ;  /* 0x0000000000087947 */ /* 0x000fea0003800000 */
.L_x_14:
[----:B------:R-:W-:Y:S02]  /*1200*/  ULDC UR4, c[0x0][0x580] ;  /* 0x0001600000047ab9 */ /* 0x000fe40000000800 */
[----:B------:R-:W-:-:S07]  /*1210*/  IMAD.U32 R144, RZ, RZ, UR4 ;  /* 0x00000004ff907e24 */ /* 0x000fce000f8e00ff */
.L_x_13:
[----:B------:R-:W-:Y:S02]  /*1220*/  ULDC.64 UR4, c[0x0][0x5a0] ;  /* 0x0001680000047ab9 */ /* 0x000fe40000000a00 */
[----:B------:R-:W-:-:S04]  /*1230*/  ISETP.NE.U32.AND P0, PT, RZ, UR4, PT ;  /* 0x00000004ff007c0c */ /* 0x000fc8000bf05070 */
[----:B------:R-:W-:-:S13]  /*1240*/  ISETP.NE.AND.EX P0, PT, RZ, UR5, PT, P0 ;  /* 0x00000005ff007c0c */ /* 0x000fda000bf05300 */
[----:B------:R-:W-:Y:S05]  /*1250*/  @!P0 BRA `(.L_x_15) ;  /* 0x00000000001c8947 */ /* 0x000fea0003800000 */
[----:B0-----:R-:W0:Y:S02]  /*1260*/  LDC.64 R4, c[0x0][0x5a0] ;  /* 0x00016800ff047b82 */ /* 0x001e240000000a00 */
[----:B0-----:R-:W2:Y:S02]  /*1270*/  LDG.E.64 R4, desc[UR56][R4.64] ;  /* 0x0000003804047981 */ /* 0x001ea4000c1e1b00 */
[----:B--2---:R-:W-:-:S04]  /*1280*/  ISETP.NE.U32.AND P0, PT, R4, RZ, PT ;  /* 0x000000ff0400720c */ /* 0x004fc80003f05070 */
[----:B------:R-:W-:-:S13]  /*1290*/  ISETP.NE.AND.EX P0, PT, R5, RZ, PT, P0 ;  /* 0x000000ff0500720c */ /* 0x000fda0003f05300 */
[----:B------:R-:W-:Y:S05]  /*12a0*/  @!P0 BRA `(.L_x_15) ;  /* 0x0000000000088947 */ /* 0x000fea0003800000 */
[----:B-1----:R0:W5:Y:S01]  /*12b0*/  LD.E R145, desc[UR56][R4.64] ;  /* 0x0000003804917980 */ /* 0x002162000c101900 */
[----:B------:R-:W-:Y:S05]  /*12c0*/  BRA `(.L_x_16) ;  /* 0x0000000000247947 */ /* 0x000fea0003800000 */
.L_x_15:
[----:B------:R-:W-:Y:S02]  /*12d0*/  ULDC.64 UR4, c[0x0][0x590] ;  /* 0x0001640000047ab9 */ /* 0x000fe40000000a00 */
[----:B------:R-:W-:-:S04]  /*12e0*/  ISETP.NE.U32.AND P0, PT, RZ, UR4, PT ;  /* 0x00000004ff007c0c */ /* 0x000fc8000bf05070 */
[----:B------:R-:W-:-:S13]  /*12f0*/  ISETP.NE.AND.EX P0, PT, RZ, UR5, PT, P0 ;  /* 0x00000005ff007c0c */ /* 0x000fda000bf05300 */
[----:B------:R-:W-:Y:S05]  /*1300*/  @!P0 BRA `(.L_x_17) ;  /* 0x00000000000c8947 */ /* 0x000fea0003800000 */
[----:B0-----:R-:W1:Y:S02]  /*1310*/  LDC.64 R4, c[0x0][0x590] ;  /* 0x00016400ff047b82 */ /* 0x001e640000000a00 */
[----:B-1----:R1:W5:Y:S01]  /*1320*/  LDG.E R145, desc[UR56][R4.64] ;  /* 0x0000003804917981 */ /* 0x002362000c1e1900 */
[----:B------:R-:W-:Y:S05]  /*1330*/  BRA `(.L_x_16) ;  /* 0x0000000000087947 */ /* 0x000fea0003800000 */
.L_x_17:
[----:B------:R-:W-:Y:S02]  /*1340*/  ULDC UR4, c[0x0][0x584] ;  /* 0x0001610000047ab9 */ /* 0x000fe40000000800 */
[----:B-1----:R-:W-:-:S07]  /*1350*/  IMAD.U32 R145, RZ, RZ, UR4 ;  /* 0x00000004ff917e24 */ /* 0x002fce000f8e00ff */
.L_x_16:
[----:B------:R-:W-:-:S13]  /*1360*/  LOP3.LUT P0, RZ, R0, 0xff, RZ, 0xc0, !PT ;  /* 0x000000ff00ff7812 */ /* 0x000fda000780c0ff */
[----:B------:R-:W-:Y:S05]  /*1370*/  @!P0 EXIT ;  /* 0x000000000000894d */ /* 0x000fea0003800000 */
[----:B------:R-:W-:Y:S01]  /*1380*/  ULDC UR4, c[0x0][0x28c] ;  /* 0x0000a30000047ab9 */ /* 0x000fe20000000800 */
[----:B------:R-:W-:Y:S01]  /*1390*/  LOP3.LUT R146, R19, 0x1, RZ, 0xfc, !PT ;  /* 0x0000000113927812 */ /* 0x000fe200078efcff */
[----:B------:R-:W-:Y:S01]  /*13a0*/  UIADD3 UR4, UR4, 0xf, URZ ;  /* 0x0000000f04047890 */ /* 0x000fe2000fffe03f */
[----:B------:R-:W-:Y:S01]  /*13b0*/  UMOV UR38, URZ ;  /* 0x0000003f00267c82 */ /* 0x000fe20008000000 */
[----:B------:R-:W-:Y:S02]  /*13c0*/  UMOV UR36, URZ ;  /* 0x0000003f00247c82 */ /* 0x000fe40008000000 */
[----:B------:R-:W-:-:S04]  /*13d0*/  USHF.R.S32.HI UR5, URZ, 0x1f, UR4 ;  /* 0x0000001f3f057899 */ /* 0x000fc80008011404 */
[----:B------:R-:W-:-:S04]  /*13e0*/  ULEA.HI UR5, UR5, UR4, URZ, 0x4 ;  /* 0x0000000405057291 */ /* 0x000fc8000f8f203f */
[----:B------:R-:W-:-:S12]  /*13f0*/  USHF.R.S32.HI UR39, URZ, 0x4, UR5 ;  /* 0x000000043f277899 */ /* 0x000fd80008011405 */
.L_x_277:
[----:B------:R-:W-:Y:S01]  /*1400*/  LOP3.LUT R0, R18, 0x80, RZ, 0xc0, !PT ;  /* 0x0000008012007812 */ /* 0x000fe200078ec0ff */
[----:B--2---:R-:W2:Y:S01]  /*1410*/  S2UR UR6, SR_CgaCtaId ;  /* 0x00000000000679c3 */ /* 0x004ea20000008800 */
[----:B------:R-:W-:Y:S02]  /*1420*/  UMOV UR37, 0x400 ;  /* 0x0000040000257882 */ /* 0x000fe40000000000 */
[----:B------:R-:W-:-:S06]  /*1430*/  SHF.R.U32.HI R0, RZ, 0x7, R0 ;  /* 0x00000007ff007819 */ /* 0x000fcc0000011600 */
[----:B---3--:R-:W3:Y:S01]  /*1440*/  SHFL.IDX PT, R0, R0, RZ, 0x1f ;  /* 0x00001fff00007589 */ /* 0x008ee200000e0000 */
[----:B--2---:R-:W-:Y:S01]  /*1450*/  ULEA UR37, UR6, UR37, 0x18 ;  /* 0x0000002506257291 */ /* 0x004fe2000f8ec03f */
[----:B---3--:R-:W-:-:S13]  /*1460*/  R2UR UR4, R0 ;  /* 0x00000000000472ca */ /* 0x008fda00000e0000 */
[----:B------:R-:W-:-:S04]  /*1470*/  ULEA.HI UR5, UR4, UR4, URZ, 0x1 ;  /* 0x0000000404057291 */ /* 0x000fc8000f8f083f */
[----:B------:R-:W-:-:S04]  /*1480*/  ULOP3.LUT UR5, UR5, 0x1ffffe, URZ, 0xc0, !UPT ;  /* 0x001ffffe05057892 */ /* 0x000fc8000f8ec03f */
[----:B------:R-:W-:-:S03]  /*1490*/  UIADD3 UR5, UR4, -UR5, URZ ;  /* 0x8000000504057290 */ /* 0x000fc6000fffe03f */
[----:B------:R-:W-:Y:S01]  /*14a0*/  ULDC UR4, c[0x0][0x28c] ;  /* 0x0000a30000047ab9 */ /* 0x000fe20000000800 */
[----:B------:R-:W-:Y:S01]  /*14b0*/  ULEA UR5, UR5, UR37, 0xb ;  /* 0x0000002505057291 */ /* 0x000fe2000f8e583f */
[----:B------:R-:W-:-:S03]  /*14c0*/  ISETP.LT.AND P0, PT, RZ, UR4, PT ;  /* 0x00000004ff007c0c */ /* 0x000fc6000bf01270 */
[----:B------:R-:W-:-:S04]  /*14d0*/  UIADD3 UR5, UR5, 0x200, URZ ;  /* 0x0000020005057890 */ /* 0x000fc8000fffe03f */
[----:B------:R-:W-:-:S04]  /*14e0*/  USHF.R.U32.HI UR5, URZ, 0x4, UR5 ;  /* 0x000000043f057899 */ /* 0x000fc80008011605 */
[----:B------:R-:W-:Y:S02]  /*14f0*/  ULOP3.LUT UR58, UR5, 0x3fff, URZ, 0xc0, !UPT ;  /* 0x00003fff053a7892 */ /* 0x000fe4000f8ec03f */
[----:B-1--4-:R-:W-:Y:S10]  /*1500*/  @P0 BRA `(.L_x_18) ;  /* 0x0000000000400947 */ /* 0x012ff40003800000 */
[----:B------:R-:W-:Y:S01]  /*1510*/  MOV R0, 0x0 ;  /* 0x0000000000007802 */ /* 0x000fe20000000f00 */
[----:B------:R-:W-:Y:S01]  /*1520*/  ULDC.64 UR4, c[0x4][0x68] ;  /* 0x01001a0000047ab9 */ /* 0x000fe20000000a00 */
[----:B------:R-:W-:Y:S01]  /*1530*/  ULDC.64 UR6, c[0x4][0x8] ;  /* 0x0100020000067ab9 */ /* 0x000fe20000000a00 */
[----:B01----:R-:W-:Y:S01]  /*1540*/  IMAD.U32 R4, RZ, RZ, UR4 ;  /* 0x00000004ff047e24 */ /* 0x003fe2000f8e00ff */
[----:B------:R0:W1:Y:S01]  /*1550*/  LDC.64 R14, c[0x4][R0] ;  /* 0x01000000000e7b82 */ /* 0x0000620000000a00 */
[----:B------:R-:W-:Y:S01]  /*1560*/  IMAD.U32 R5, RZ, RZ, UR5 ;  /* 0x00000005ff057e24 */ /* 0x000fe2000f8e00ff */
[----:B------:R-:W-:Y:S01]  /*1570*/  ULDC.64 UR4, c[0x4][0x70] ;  /* 0x01001c0000047ab9 */ /* 0x000fe20000000a00 */
[----:B------:R-:W-:Y:S02]  /*1580*/  IMAD.U32 R10, RZ, RZ, UR6 ;  /* 0x00000006ff0a7e24 */ /* 0x000fe4000f8e00ff */
[----:B------:R-:W-:Y:S02]  /*1590*/  IMAD.U32 R6, RZ, RZ, UR4 ;  /* 0x00000004ff067e24 */ /* 0x000fe4000f8e00ff */
[----:B------:R-:W-:-:S02]  /*15a0*/  IMAD.U32 R7, RZ, RZ, UR5 ;  /* 0x00000005ff077e24 */ /* 0x000fc4000f8e00ff */
[----:B------:R-:W-:Y:S02]  /*15b0*/  IMAD.U32 R11, RZ, RZ, UR7 ;  /* 0x00000007ff0b7e24 */ /* 0x000fe4000f8e00ff */
[----:B------:R-:W-:Y:S02]  /*15c0*/  IMAD.MOV.U32 R8, RZ, RZ, 0x1e1 ;  /* 0x000001e1ff087424 */ /* 0x000fe400078e00ff */
[----:B------:R-:W-:Y:S02]  /*15d0*/  IMAD.MOV.U32 R12, RZ, RZ, 0x1 ;  /* 0x00000001ff0c7424 */ /* 0x000fe400078e00ff */
[----:B0-----:R-:W-:-:S07]  /*15e0*/  IMAD.MOV.U32 R13, RZ, RZ, RZ ;  /* 0x000000ffff0d7224 */ /* 0x001fce00078e00ff */
[----:B------:R-:W-:-:S07]  /*15f0*/  LEPC R20, `(.L_x_18) ;  /* 0x000000001014794e */ /* 0x000fce0000000000 */
[----:B-1---5:R-:W-:Y:S05]  /*1600*/  CALL.ABS.NOINC R14 ;  /* 0x000000000e007343 */ /* 0x022fea0003c00000 */
.L_x_18:
[----:B------:R-:W-:-:S13]  /*1610*/  ISETP.NE.AND P0, PT, R146, 0x3, PT ;  /* 0x000000039200780c */ /* 0x000fda0003f05270 */
[----:B------:R-:W-:Y:S05]  /*1620*/  @!P0 BRA `(.L_x_19) ;  /* 0x0000000000048947 */ /* 0x000fea0003800000 */
[----:B------:R-:W-:Y:S01]  /*1630*/  BPT.TRAP 0x1 ;  /* 0x000000040000795c */ /* 0x000fe20000300000 */
.L_x_19:
[----:B------:R-:W-:Y:S02]  /*1640*/  IMAD.U32 R3, RZ, RZ, UR36 ;  /* 0x00000024ff037e24 */ /* 0x000fe4000f8e00ff */
[----:B------:R-:W-:-:S03]  /*1650*/  IMAD.U32 R0, RZ, RZ, UR38 ;  /* 0x00000026ff007e24 */ /* 0x000fc6000f8e00ff */
[----:B------:R-:W-:Y:S02]  /*1660*/  LEA R3, R3, UR37, 0x3 ;  /* 0x0000002503037c11 */ /* 0x000fe4000f8e18ff */
[----:B------:R-:W-:-:S04]  /*1670*/  SHF.L.U32 R0, R0, 0x1f, RZ ;  /* 0x0000001f00007819 */ /* 0x000fc800000006ff */
[----:B------:R2:W3:Y:S01]  /*1680*/  SYNCS.PHASECHK.TRANS64.TRYWAIT P1, [R3+URZ], R0 ;  /* 0x00000000030075a7 */ /* 0x0004e2000802017f */
[----:B------:R-:W-:Y:S05]  /*1690*/  @!P0 BRA `(.L_x_20) ;  /* 0x0000000000048947 */ /* 0x000fea0003800000 */
[----:B------:R-:W-:Y:S01]  /*16a0*/  BPT.TRAP 0x1 ;  /* 0x000000040000795c */ /* 0x000fe20000300000 */
.L_x_20:
[----:B---3--:R-:W-:Y:S05]  /*16b0*/  @P1 BRA `(.L_x_21) ;  /* 0x0000000000081947 */ /* 0x008fea0003800000 */
[----:B------:R-:W3:Y:S02]  /*16c0*/  SYNCS.PHASECHK.TRANS64.TRYWAIT P1, [R3+URZ], R0 ;  /* 0x00000000030075a7 */ /* 0x000ee4000802017f */
[----:B---3--:R-:W-:Y:S05]  /*16d0*/  @!P1 BRA `(.L_x_22) ;  /* 0x000000b000f49947 */ /* 0x008fea0003800000 */
.L_x_21:
[----:B------:R-:W-:-:S04]  /*16e0*/  UISETP.LT.AND UP0, UPT, UR39, 0x1, UPT ;  /* 0x000000012700788c */ /* 0x000fc8000bf01270 */
[----:B------:R-:W-:-:S06]  /*16f0*/  USEL UR4, UR39, 0x1, UP0 ;  /* 0x0000000127047887 */ /* 0x000fcc0008000000 */
[----:B--23--:R-:W-:Y:S01]  /*1700*/  IMAD.U32 R0, RZ, RZ, UR4 ;  /* 0x00000004ff007e24 */ /* 0x00cfe2000f8e00ff */
[----:B------:R-:W-:Y:S05]  /*1710*/  WARPSYNC.ALL ;  /* 0x0000000000007948 */ /* 0x000fea0003800000 */
[----:B------:R-:W-:-:S04]  /*1720*/  IADD3 R0, -R0, UR39, RZ ;  /* 0x0000002700007c10 */ /* 0x000fc8000fffe1ff */
[----:B------:R-:W-:Y:S01]  /*1730*/  ISETP.GE.AND P1, PT, R0, 0x1, PT ;  /* 0x000000010000780c */ /* 0x000fe20003f26270 */
[----:B------:R-:W-:Y:S01]  /*1740*/  UIADD3 UR4, UR37, 0x13200, URZ ;  /* 0x0001320025047890 */ /* 0x000fe2000fffe03f */
[----:B------:R-:W-:Y:S01]  /*1750*/  WARPGROUP.ARRIVE ;  /* 0x00000000000079c5 */ /* 0x000fe20000000000 */
[----:B------:R-:W-:Y:S02]  /*1760*/  ULOP3.LUT UR58, UR58, 0x10000, URZ, 0xfc, !UPT ;  /* 0x000100003a3a7892 */ /* 0x000fe4000f8efc3f */
[----:B------:R-:W-:Y:S02]  /*1770*/  USHF.R.U32.HI UR4, URZ, 0x4, UR4 ;  /* 0x000000043f047899 */ /* 0x000fe40008011604 */
[----:B------:R-:W-:Y:S02]  /*1780*/  ULEA UR52, UR36, UR58, 0x8 ;  /* 0x0000003a24347291 */ /* 0x000fe4000f8e403f */
[----:B------:R-:W-:Y:S01]  /*1790*/  ULOP3.LUT UR4, UR4, 0x3fff, URZ, 0xc0, !UPT ;  /* 0x00003fff04047892 */ /* 0x000fe2000f8ec03f */
[----:B------:R-:W-:Y:S01]  /*17a0*/  UMOV UR53, 0xc0000010 ;  /* 0xc000001000357882 */ /* 0x000fe20000000000 */
[----:B------:R-:W-:-:S02]  /*17b0*/  UMOV UR55, 0xc0000010 ;  /* 0xc000001000377882 */ /* 0x000fc40000000000 */
[----:B------:R-:W-:Y:S01]  /*17c0*/  ULOP3.LUT UR59, UR4, 0x10000, URZ, 0xfc, !UPT ;  /* 0x00010000043b7892 */ /* 0x000fe2000f8efc3f */
[----:B------:R-:W-:Y:S02]  /*17d0*/  UMOV UR5, UR53 ;  /* 0x0000003500057c82 */ /* 0x000fe40008000000 */
[----:B------:R-:W-:Y:S01]  /*17e0*/  UMOV UR4, UR52 ;  /* 0x0000003400047c82 */ /* 0x000fe20008000000 */
[----:B------:R-:W-:Y:S01]  /*17f0*/  UIMAD UR54, UR36, 0x1e0, UR59 ;  /* 0x000001e0243678a4 */ /* 0x000fe2000f8e023b */
[----:B------:R-:W-:Y:S01]  /*1800*/  UMOV UR7, 0xc0000010 ;  /* 0xc000001000077882 */ /* 0x000fe20000000000 */
[----:B------:R-:W-:Y:S02]  /*1810*/  UMOV UR8, UR52 ;  /* 0x0000003400087c82 */ /* 0x000fe40008000000 */
[----:B------:R-:W-:Y:S02]  /*1820*/  UIADD3 UR6, UR54, 0x20, URZ ;  /* 0x0000002036067890 */ /* 0x000fe4000fffe03f */
[----:B------:R-:W-:Y:S01]  /*1830*/  UIADD3 UR10, UR54, 0x40, URZ ;  /* 0x00000040360a7890 */ /* 0x000fe2000fffe03f */
[----:B------:R-:W-:-:S02]  /*1840*/  UMOV UR9, UR53 ;  /* 0x0000003500097c82 */ /* 0x000fc40008000000 */
[----:B------:R-:W-:Y:S01]  /*1850*/  HGMMA.64x16x16.F32 R136, gdesc[UR52], RZ, !UPT, gsb0 ;  /* 0x00200000348879f0 */ /* 0x000fe2000c0008ff */
[----:B------:R-:W-:Y:S01]  /*1860*/  UMOV UR11, 0xc0000010 ;  /* 0xc0000010000b7882 */ /* 0x000fe20000000000 */
[----:B------:R-:W-:Y:S01]  /*1870*/  UIADD3 UR14, UR54, 0x60, URZ ;  /* 0x00000060360e7890 */ /* 0x000fe2000fffe03f */
[----:B------:R-:W-:Y:S01]  /*1880*/  UMOV UR12, UR52 ;  /* 0x00000034000c7c82 */ /* 0x000fe20008000000 */
[----:B------:R-:W-:Y:S01]  /*1890*/  UMOV UR13, UR53 ;  /* 0x00000035000d7c82 */ /* 0x000fe20008000000 */
        /* <DEDUP_REMOVED lines=33> */
[----:B------:R-:W-:Y:S01]  /*1ab0*/  UMOV UR55, 0xc0000010 ;  /* 0xc000001000377882 */ /* 0x000fe20000000000 */
[----:B------:R-:W-:-:S02]  /*1ac0*/  WARPGROUP.DEPBAR.LE gsb0, 0x0 ;  /* 0x00008000000079c5 */ /* 0x000fc40000010000 */
[----:B------:R-:W-:-:S06]  /*1ad0*/  WARPGROUP.ARRIVE ;  /* 0x00000000000079c5 */ /* 0x000fcc0000000000 */
[----:B------:R-:W-:Y:S01]  /*1ae0*/  HGMMA.64x16x16.F32 R128, gdesc[UR4], RZ, !UPT, gsb0 ;  /* 0x00200000048079f0 */ /* 0x000fe2000c0008ff */
[----:B------:R-:W-:Y:S02]  /*1af0*/  UIADD3 UR4, UR54, 0x180, URZ ;  /* 0x0000018036047890 */ /* 0x000fe4000fffe03f */
[----:B------:R-:W-:Y:S02]  /*1b00*/  UIADD3 UR5, UR54, 0x1a0, URZ ;  /* 0x000001a036057890 */ /* 0x000fe4000fffe03f */
[----:B------:R-:W-:-:S03]  /*1b10*/  UIADD3 UR6, UR54, 0x1c0, URZ ;  /* 0x000001c036067890 */ /* 0x000fc6000fffe03f */
[----:B------:R-:W-:Y:S01]  /*1b20*/  UMOV UR54, UR4 ;  /* 0x0000000400367c82 */ /* 0x000fe20008000000 */
[----:B------:R-:W-:Y:S02]  /*1b30*/  WARPGROUP.DEPBAR.LE gsb0, 0x0 ;  /* 0x00008000000079c5 */ /* 0x000fe40000010000 */
[----:B------:R-:W-:-:S06]  /*1b40*/  WARPGROUP.ARRIVE ;  /* 0x00000000000079c5 */ /* 0x000fcc0000000000 */
[----:B------:R-:W-:Y:S03]  /*1b50*/  HGMMA.64x16x16.F32 R120, gdesc[UR8], RZ, !UPT, gsb0 ;  /* 0x00200000087879f0 */ /* 0x000fe6000c0008ff */
        /* <DEDUP_REMOVED lines=29> */
[----:B------:R-:W-:Y:S01]  /*1d30*/  HGMMA.64x16x16.F32 R40, gdesc[UR52], RZ, !UPT, gsb0 ;  /* 0x00200000342879f0 */ /* 0x000fe2000c0008ff */
[----:B------:R-:W-:Y:S01]  /*1d40*/  UMOV UR54, UR5 ;  /* 0x0000000500367c82 */ /* 0x000fe20008000000 */
[----:B------:R-:W-:Y:S01]  /*1d50*/  UMOV UR55, 0xc0000010 ;  /* 0xc000001000377882 */ /* 0x000fe20000000000 */
[----:B------:R-:W-:Y:S02]  /*1d60*/  WARPGROUP.DEPBAR.LE gsb0, 0x0 ;  /* 0x00008000000079c5 */ /* 0x000fe40000010000 */
[----:B------:R-:W-:-:S06]  /*1d70*/  WARPGROUP.ARRIVE ;  /* 0x00000000000079c5 */ /* 0x000fcc0000000000 */
[----:B------:R-:W-:Y:S01]  /*1d80*/  HGMMA.64x16x16.F32 R32, gdesc[UR52], RZ, !UPT, gsb0 ;  /* 0x00200000342079f0 */ /* 0x000fe2000c0008ff */
[----:B------:R-:W-:Y:S01]  /*1d90*/  UMOV UR54, UR6 ;  /* 0x0000000600367c82 */ /* 0x000fe20008000000 */
[----:B------:R-:W-:Y:S01]  /*1da0*/  UMOV UR55, 0xc0000010 ;  /* 0xc000001000377882 */ /* 0x000fe20000000000 */
[----:B------:R-:W-:Y:S02]  /*1db0*/  WARPGROUP.DEPBAR.LE gsb0, 0x0 ;  /* 0x00008000000079c5 */ /* 0x000fe40000010000 */
[----:B------:R-:W-:-:S06]  /*1dc0*/  WARPGROUP.ARRIVE ;  /* 0x00000000000079c5 */ /* 0x000fcc0000000000 */
[----:B------:R-:W-:Y:S03]  /*1dd0*/  HGMMA.64x16x16.F32 R24, gdesc[UR52], RZ, !UPT, gsb0 ;  /* 0x00200000341879f0 */ /* 0x000fe6000c0008ff */
[----:B------:R-:W-:Y:S02]  /*1de0*/  WARPGROUP.DEPBAR.LE gsb0, 0x0 ;  /* 0x00008000000079c5 */ /* 0x000fe40000010000 */
[----:B------:R-:W-:Y:S05]  /*1df0*/  @!P1 BRA `(.L_x_23) ;  /* 0x00000008000c9947 */ /* 0x000fea0003800000 */
[----:B------:R-:W-:Y:S01]  /*1e00*/  UIADD3 UR4, UR36, 0x1, URZ ;  /* 0x0000000124047890 */ /* 0x000fe2000fffe03f */
[----:B------:R-:W-:Y:S02]  /*1e10*/  IMAD.MOV.U32 R3, RZ, RZ, R0 ;  /* 0x000000ffff037224 */ /* 0x000fe400078e0000 */
[----:B01----:R-:W-:Y:S01]  /*1e20*/  IMAD.U32 R4, RZ, RZ, UR36 ;  /* 0x00000024ff047e24 */ /* 0x003fe2000f8e00ff */
[----:B------:R-:W-:-:S04]  /*1e30*/  UISETP.NE.AND UP0, UPT, UR4, 0x13, UPT ;  /* 0x000000130400788c */ /* 0x000fc8000bf05270 */
[----:B------:R-:W-:Y:S02]  /*1e40*/  USEL UR5, URZ, 0x1, UP0 ;  /* 0x000000013f057887 */ /* 0x000fe40008000000 */
[----:B------:R-:W-:Y:S02]  /*1e50*/  USEL UR4, UR4, URZ, UP0 ;  /* 0x0000003f04047287 */ /* 0x000fe40008000000 */
[----:B------:R-:W-:-:S06]  /*1e60*/  ULOP3.LUT UR5, UR38, UR5, URZ, 0x3c, !UPT ;  /* 0x0000000526057292 */ /* 0x000fcc000f8e3c3f */
[----:B------:R-:W-:-:S07]  /*1e70*/  IMAD.U32 R7, RZ, RZ, UR5 ;  /* 0x00000005ff077e24 */ /* 0x000fce000f8e00ff */
.L_x_30:
[----:B------:R-:W-:Y:S05]  /*1e80*/  @!P0 BRA `(.L_x_24) ;  /* 0x0000000000048947 */ /* 0x000fea0003800000 */
[----:B------:R-:W-:Y:S01]  /*1e90*/  BPT.TRAP 0x1 ;  /* 0x000000040000795c */ /* 0x000fe20000300000 */
.L_x_24:
[----:B------:R-:W-:Y:S01]  /*1ea0*/  ULEA UR5, UR4, UR37, 0x3 ;  /* 0x0000002504057291 */ /* 0x000fe2000f8e183f */
[----:B------:R-:W-:-:S08]  /*1eb0*/  SHF.L.U32 R5, R7, 0x1f, RZ ;  /* 0x0000001f07057819 */ /* 0x000fd000000006ff */
[----:B------:R0:W1:Y:S01]  /*1ec0*/  SYNCS.PHASECHK.TRANS64.TRYWAIT P1, [UR5], R5 ;  /* 0x00000005ff0075a7 */ /* 0x0000620008020145 */
[----:B------:R-:W-:Y:S05]  /*1ed0*/  @!P0 BRA `(.L_x_25) ;  /* 0x0000000000048947 */ /* 0x000fea0003800000 */
[----:B------:R-:W-:Y:S01]  /*1ee0*/  BPT.TRAP 0x1 ;  /* 0x000000040000795c */ /* 0x000fe20000300000 */
.L_x_25:
[----:B-1----:R-:W-:Y:S05]  /*1ef0*/  @P1 BRA `(.L_x_26) ;  /* 0x0000000000081947 */ /* 0x002fea0003800000 */
[----:B------:R-:W1:Y:S02]  /*1f00*/  SYNCS.PHASECHK.TRANS64.TRYWAIT P1, [UR5], R5 ;  /* 0x00000005ff0075a7 */ /* 0x000e640008020145 */
[----:B-1----:R-:W-:Y:S05]  /*1f10*/  @!P1 BRA `(.L_x_27) ;  /* 0x000000a800f89947 */ /* 0x002fea0003800000 */
.L_x_26:
[----:B------:R-:W-:Y:S01]  /*1f20*/  ULEA UR8, UR4, UR58, 0x8 ;  /* 0x0000003a04087291 */ /* 0x000fe2000f8e403f */
[----:B------:R-:W-:Y:S01]  /*1f30*/  WARPGROUP.ARRIVE ;  /* 0x00000000000079c5 */ /* 0x000fe20000000000 */
[----:B------:R-:W-:Y:S01]  /*1f40*/  UIMAD UR6, UR4, 0x1e0, UR59 ;  /* 0x000001e0040678a4 */ /* 0x000fe2000f8e023b */
[----:B------:R-:W-:Y:S01]  /*1f50*/  UMOV UR9, 0xc0000010 ;  /* 0xc000001000097882 */ /* 0x000fe20000000000 */
[----:B------:R-:W-:Y:S02]  /*1f60*/  UMOV UR11, 0xc0000010 ;  /* 0xc0000010000b7882 */ /* 0x000fe40000000000 */
[----:B------:R-:W-:Y:S02]  /*1f70*/  UIADD3 UR5, UR6, 0x20, URZ ;  /* 0x0000002006057890 */ /* 0x000fe4000fffe03f */
[----:B------:R-:W-:Y:S02]  /*1f80*/  UIADD3 UR7, UR6, 0x40, URZ ;  /* 0x0000004006077890 */ /* 0x000fe4000fffe03f */
[----:B------:R-:W-:Y:S01]  /*1f90*/  UMOV UR10, UR6 ;  /* 0x00000006000a7c82 */ /* 0x000fe20008000000 */
[----:B------:R-:W-:Y:S01]  /*1fa0*/  UIADD3 UR12, UR6, 0x60, URZ ;  /* 0x00000060060c7890 */ /* 0x000fe2000fffe03f */
[----:B------:R-:W-:Y:S01]  /*1fb0*/  HGMMA.64x16x16.F32 R136, gdesc[UR8], R136, gsb0 ;  /* 0x00200000088879f0 */ /* 0x000fe20008000888 */
[----:B------:R-:W-:Y:S01]  /*1fc0*/  UMOV UR10, UR5 ;  /* 0x00000005000a7c82 */ /* 0x000fe20008000000 */
[----:B------:R-:W-:Y:S01]  /*1fd0*/  UMOV UR11, 0xc0000010 ;  /* 0xc0000010000b7882 */ /* 0x000fe20000000000 */
[----:B------:R-:W-:Y:S01]  /*1fe0*/  UIADD3 UR5, UR6, 0x80, URZ ;  /* 0x0000008006057890 */ /* 0x000fe2000fffe03f */
[----:B------:R-:W-:-:S02]  /*1ff0*/  WARPGROUP.DEPBAR.LE gsb0, 0x0 ;  /* 0x00008000000079c5 */ /* 0x000fc40000010000 */
[----:B------:R-:W-:-:S06]  /*2000*/  WARPGROUP.ARRIVE ;  /* 0x00000000000079c5 */ /* 0x000fcc0000000000 */
[----:B------:R-:W-:Y:S01]  /*2010*/  HGMMA.64x16x16.F32 R128, gdesc[UR8], R128, gsb0 ;  /* 0x00200000088079f0 */ /* 0x000fe20008000880 */
[----:B------:R-:W-:Y:S01]  /*2020*/  UMOV UR10, UR7 ;  /* 0x00000007000a7c82 */ /* 0x000fe20008000000 */
[----:B------:R-:W-:Y:S01]  /*2030*/  UMOV UR11, 0xc0000010 ;  /* 0xc0000010000b7882 */ /* 0x000fe20000000000 */
[----:B------:R-:W-:Y:S01]  /*2040*/  UIADD3 UR7, UR6, 0xa0, URZ ;  /* 0x000000a006077890 */ /* 0x000fe2000fffe03f */
[----:B------:R-:W-:Y:S02]  /*2050*/  WARPGROUP.DEPBAR.LE gsb0, 0x0 ;  /* 0x00008000000079c5 */ /* 0x000fe40000010000 */
        /* <DEDUP_REMOVED lines=46> */
[----:B------:R-:W-:Y:S02]  /*2340*/  UIADD3 UR5, UR6, 0x1a0, URZ ;  /* 0x000001a006057890 */ /* 0x000fe4000fffe03f */
[----:B------:R-:W-:Y:S01]  /*2350*/  UIADD3 UR6, UR6, 0x1c0, URZ ;  /* 0x000001c006067890 */ /* 0x000fe2000fffe03f */
[----:B------:R-:W-:Y:S02]  /*2360*/  WARPGROUP.DEPBAR.LE gsb0, 0x0 ;  /* 0x00008000000079c5 */ /* 0x000fe40000010000 */
[----:B------:R-:W-:-:S06]  /*2370*/  WARPGROUP.ARRIVE ;  /* 0x00000000000079c5 */ /* 0x000fcc0000000000 */
[----:B------:R-:W-:Y:S01]  /*2380*/  HGMMA.64x16x16.F32 R56, gdesc[UR8], R56, gsb0 ;  /* 0x00200000083879f0 */ /* 0x000fe20008000838 */
[----:B------:R-:W-:Y:S01]  /*2390*/  UMOV UR10, UR7 ;  /* 0x00000007000a7c82 */ /* 0x000fe20008000000 */
[----:B------:R-:W-:Y:S01]  /*23a0*/  UMOV UR11, 0xc0000010 ;  /* 0xc0000010000b7882 */ /* 0x000fe20000000000 */
        /* <DEDUP_REMOVED lines=17> */
[----:B------:R-:W-:Y:S03]  /*24c0*/  HGMMA.64x16x16.F32 R24, gdesc[UR8], R24, gsb0 ;  /* 0x00200000081879f0 */ /* 0x000fe60008000818 */
[----:B------:R-:W-:Y:S02]  /*24d0*/  WARPGROUP.DEPBAR.LE gsb0, 0x0 ;  /* 0x00008000000079c5 */ /* 0x000fe40000010000 */
[----:B------:R-:W-:Y:S05]  /*24e0*/  @!P0 BRA `(.L_x_28) ;  /* 0x0000000000048947 */ /* 0x000fea0003800000 */
[----:B------:R-:W-:Y:S01]  /*24f0*/  BPT.TRAP 0x1 ;  /* 0x000000040000795c */ /* 0x000fe20000300000 */
.L_x_28:
[----:B------:R-:W-:-:S13]  /*2500*/  ISETP.NE.AND P1, PT, R23, RZ, PT ;  /* 0x000000ff1700720c */ /* 0x000fda0003f25270 */
[----:B01----:R-:W-:-:S05]  /*2510*/  @P1 LEA R5, R4, UR37, 0x3 ;  /* 0x0000002504051c11 */ /* 0x003fca000f8e18ff */
[----:B------:R-:W-:-:S05]  /*2520*/  @P1 VIADD R5, R5, 0x98 ;  /* 0x0000009805051836 */ /* 0x000fca0000000000 */
[----:B------:R-:W-:-:S04]  /*2530*/  @P1 PRMT R5, R22, 0x654, R5 ;  /* 0x0000065416051816 */ /* 0x000fc80000000005 */
[----:B------:R0:W-:Y:S01]  /*2540*/  @P1 SYNCS.ARRIVE.TRANS64.RED.A1T0 RZ, [R5+URZ], RZ ;  /* 0x000000ff05ff19a7 */ /* 0x0001e2000810043f */
[----:B------:R-:W-:-:S13]  /*2550*/  ISETP.GT.U32.AND P1, PT, R19, 0x1, PT ;  /* 0x000000011300780c */ /* 0x000fda0003f24070 */
[----:B0-----:R-:W-:Y:S05]  /*2560*/  @P1 BRA `(.L_x_29) ;  /* 0x0000000000041947 */ /* 0x001fea0003800000 */
[----:B------:R-:W-:Y:S01]  /*2570*/  BPT.TRAP 0x1 ;  /* 0x000000040000795c */ /* 0x000fe20000300000 */
.L_x_29:
[----:B------:R-:W-:Y:S01]  /*2580*/  UIADD3 UR4, UR4, 0x1, URZ ;  /* 0x0000000104047890 */ /* 0x000fe2000fffe03f */
[C---:B------:R-:W-:Y:S01]  /*2590*/  ISETP.GT.AND P2, PT, R3.reuse, 0x1, PT ;  /* 0x000000010300780c */ /* 0x040fe20003f44270 */
[----:B------:R-:W-:Y:S02]  /*25a0*/  VIADD R4, R4, 0x1 ;  /* 0x0000000104047836 */ /* 0x000fe40000000000 */
[----:B------:R-:W-:Y:S01]  /*25b0*/  UISETP.NE.AND UP0, UPT, UR4, 0x13, UPT ;  /* 0x000000130400788c */ /* 0x000fe2000bf05270 */
[----:B------:R-:W-:Y:S02]  /*25c0*/  VIADD R3, R3, 0xffffffff ;  /* 0xffffffff03037836 */ /* 0x000fe40000000000 */
[C---:B------:R-:W-:Y:S01]  /*25d0*/  ISETP.NE.AND P1, PT, R4.reuse, 0x13, PT ;  /* 0x000000130400780c */ /* 0x040fe20003f25270 */
[----:B------:R-:W-:Y:S02]  /*25e0*/  USEL UR5, URZ, 0x1, UP0 ;  /* 0x000000013f057887 */ /* 0x000fe40008000000 */
[----:B------:R-:W-:Y:S01]  /*25f0*/  USEL UR4, UR4, URZ, UP0 ;  /* 0x0000003f04047287 */ /* 0x000fe20008000000 */
[----:B------:R-:W-:-:S03]  /*2600*/  SEL R4, R4, RZ, P1 ;  /* 0x000000ff04047207 */ /* 0x000fc60000800000 */
[----:B------:R-:W-:Y:S01]  /*2610*/  LOP3.LUT R7, R7, UR5, RZ, 0x3c, !PT ;  /* 0x0000000507077c12 */ /* 0x000fe2000f8e3cff */
[----:B------:R-:W-:Y:S07]  /*2620*/  @P2 BRA `(.L_x_30) ;  /* 0xfffffff800142947 */ /* 0x000fee000383ffff */
.L_x_23:
[----:B------:R-:W2:Y:S02]  /*2630*/  LDC R3, c[0x0][0x28c] ;  /* 0x0000a300ff037b82 */ /* 0x000ea40000000800 */
[----:B--2---:R-:W-:-:S13]  /*2640*/  ISETP.GE.AND P1, PT, R3, 0x1, PT ;  /* 0x000000010300780c */ /* 0x004fda0003f26270 */
[----:B------:R-:W-:Y:S05]  /*2650*/  @!P1 BRA `(.L_x_31) ;  /* 0x00000000004c9947 */ /* 0x000fea0003800000 */
[----:B------:R-:W-:Y:S05]  /*2660*/  @!P0 BRA `(.L_x_32) ;  /* 0x0000000000048947 */ /* 0x000fea0003800000 */
[----:B------:R-:W-:Y:S01]  /*2670*/  BPT.TRAP 0x1 ;  /* 0x000000040000795c */ /* 0x000fe20000300000 */
.L_x_32:
[----:B------:R-:W-:Y:S01]  /*2680*/  ISETP.NE.AND P0, PT, R23, RZ, PT ;  /* 0x000000ff1700720c */ /* 0x000fe20003f05270 */
[----:B------:R-:W-:Y:S01]  /*2690*/  BSSY B0, `(.L_x_33) ;  /* 0x000000d000007945 */ /* 0x000fe20003800000 */
[----:B------:R-:W-:-:S11]  /*26a0*/  ISETP.GT.U32.AND P1, PT, R19, 0x1, PT ;  /* 0x000000011300780c */ /* 0x000fd60003f24070 */
[----:B------:R-:W-:Y:S05]  /*26b0*/  @!P0 BRA `(.L_x_34) ;  /* 0x0000000000288947 */ /* 0x000fea0003800000 */
[----:B------:R-:W-:-:S04]  /*26c0*/  VIADD R3, R0, UR36 ;  /* 0x0000002400037c36 */ /* 0x000fc80008000000 */
[----:B01----:R-:W-:-:S04]  /*26d0*/  IMAD.WIDE.U32 R4, R3, -0x50d79435, RZ ;  /* 0xaf286bcb03047825 */ /* 0x003fc800078e00ff */
[----:B------:R-:W-:-:S05]  /*26e0*/  IMAD.IADD R4, R3, 0x1, -R5 ;  /* 0x0000000103047824 */ /* 0x000fca00078e0a05 */
[----:B------:R-:W-:-:S04]  /*26f0*/  LEA.HI R4, R4, R5, RZ, 0x1f ;  /* 0x0000000504047211 */ /* 0x000fc800078ff8ff */
[----:B------:R-:W-:-:S05]  /*2700*/  SHF.R.U32.HI R4, RZ, 0x4, R4 ;  /* 0x00000004ff047819 */ /* 0x000fca0000011604 */
[----:B------:R-:W-:-:S05]  /*2710*/  IMAD R4, R4, -0x13, R3 ;  /* 0xffffffed04047824 */ /* 0x000fca00078e0203 */
[----:B------:R-:W-:-:S05]  /*2720*/  LEA R4, R4, UR37, 0x3 ;  /* 0x0000002504047c11 */ /* 0x000fca000f8e18ff */
[----:B------:R-:W-:-:S05]  /*2730*/  VIADD R3, R4, 0x98 ;  /* 0x0000009804037836 */ /* 0x000fca0000000000 */
[----:B------:R-:W-:-:S04]  /*2740*/  PRMT R3, R22, 0x654, R3 ;  /* 0x0000065416037816 */ /* 0x000fc80000000003 */
[----:B------:R2:W-:Y:S03]  /*2750*/  SYNCS.ARRIVE.TRANS64.RED.A1T0 RZ, [R3+URZ], RZ ;  /* 0x000000ff03ff79a7 */ /* 0x0005e6000810043f */
.L_x_34:
[----:B------:R-:W-:Y:S05]  /*2760*/  BSYNC B0 ;  /* 0x0000000000007941 */ /* 0x000fea0003800000 */
.L_x_33:
[----:B------:R-:W-:Y:S05]  /*2770*/  @P1 BRA `(.L_x_31) ;  /* 0x0000000000041947 */ /* 0x000fea0003800000 */
[----:B------:R-:W-:Y:S01]  /*2780*/  BPT.TRAP 0x1 ;  /* 0x000000040000795c */ /* 0x000fe20000300000 */
.L_x_31:
[----:B------:R-:W3:Y:S01]  /*2790*/  LDC R7, c[0x0][0x288] ;  /* 0x0000a200ff077b82 */ /* 0x000ee20000000800 */
[--C-:B------:R-:W-:Y:S01]  /*27a0*/  SHF.R.U32.HI R0, RZ, 0x2, R18.reuse ;  /* 0x00000002ff007819 */ /* 0x100fe20000011612 */
[----:B------:R-:W-:Y:S01]  /*27b0*/  IMAD R9, R149, 0xf0, RZ ;  /* 0x000000f095097824 */ /* 0x000fe200078e02ff */
[----:B01----:R-:W-:Y:S01]  /*27c0*/  LOP3.LUT R4, R18, 0x60, RZ, 0xc0, !PT ;  /* 0x0000006012047812 */ /* 0x003fe200078ec0ff */
[----:B------:R-:W-:Y:S01]  /*27d0*/  UIADD3 UR36, UR39, UR36, URZ ;  /* 0x0000002427247290 */ /* 0x000fe2000fffe03f */
[----:B------:R-:W-:Y:S01]  /*27e0*/  SHF.R.U32.HI R5, RZ, 0x7, R18 ;  /* 0x00000007ff057819 */ /* 0x000fe20000011612 */
[----:B------:R-:W-:Y:S01]  /*27f0*/  IMAD.SHL.U32 R11, R148, 0x80, RZ ;  /* 0x00000080940b7824 */ /* 0x000fe200078e00ff */
[----:B--2---:R-:W-:Y:S01]  /*2800*/  LOP3.LUT R3, R0, 0x7, RZ, 0xc0, !PT ;  /* 0x0000000700037812 */ /* 0x004fe200078ec0ff */
[----:B------:R-:W-:Y:S01]  /*2810*/  UISETP.GT.U32.AND UP0, UPT, UR36, 0x12, UPT ;  /* 0x000000122400788c */ /* 0x000fe2000bf04070 */
[----:B------:R-:W-:Y:S01]  /*2820*/  SHF.R.U32.HI R6, RZ, 0x1, R4 ;  /* 0x00000001ff067819 */ /* 0x000fe20000011604 */
[----:B------:R-:W-:Y:S01]  /*2830*/  UIMAD.WIDE.U32 UR4, UR36, -0x50d79435, URZ ;  /* 0xaf286bcb240478a5 */ /* 0x000fe2000f8e003f */
[----:B------:R-:W-:Y:S01]  /*2840*/  LOP3.LUT R0, R5, 0x1, RZ, 0xc0, !PT ;  /* 0x0000000105007812 */ /* 0x000fe200078ec0ff */
[----:B------:R-:W-:Y:S01]  /*2850*/  IMAD.SHL.U32 R12, R18, 0x2, RZ ;  /* 0x00000002120c7824 */ /* 0x000fe200078e00ff */
[----:B------:R-:W-:Y:S01]  /*2860*/  IADD3 R5, RZ, -R6, -R3 ;  /* 0x80000006ff057210 */ /* 0x000fe20007ffe803 */
[----:B------:R-:W-:Y:S01]  /*2870*/  ULDC UR7, c[0x0][0x284] ;  /* 0x0000a10000077ab9 */ /* 0x000fe20000000800 */
[----:B------:R-:W-:Y:S01]  /*2880*/  UISETP.LT.U32.AND UP0, UPT, UR39, 0x13, UP0 ;  /* 0x000000132700788c */ /* 0x000fe20008701070 */
[C---:B------:R-:W-:Y:S01]  /*2890*/  IMAD.SHL.U32 R4, R0.reuse, 0x40, RZ ;  /* 0x0000004000047824 */ /* 0x040fe200078e00ff */
[----:B------:R-:W-:Y:S01]  /*28a0*/  UIADD3 UR4, UR36, -UR5, URZ ;  /* 0x8000000524047290 */ /* 0x000fe2000fffe03f */
[----:B------:R-:W-:Y:S01]  /*28b0*/  SHF.R.S32.HI R151, RZ, 0x1f, R147 ;  /* 0x0000001fff977819 */ /* 0x000fe20000011493 */
[----:B------:R-:W-:Y:S01]  /*28c0*/  UISETP.GE.U32.AND UP1, UPT, UR39, 0x13, UPT ;  /* 0x000000132700788c */ /* 0x000fe2000bf26070 */
[C---:B------:R-:W-:Y:S01]  /*28d0*/  LOP3.LUT R12, R9.reuse, 0x6, R12, 0xf8, !PT ;  /* 0x00000006090c7812 */ /* 0x040fe200078ef80c */
[----:B------:R-:W-:Y:S01]  /*28e0*/  IMAD R8, R0, -0x40, R5 ;  /* 0xffffffc000087824 */ /* 0x000fe200078e0205 */
[----:B------:R-:W-:Y:S01]  /*28f0*/  LOP3.LUT R0, R18, 0x3, RZ, 0xc0, !PT ;  /* 0x0000000312007812 */ /* 0x000fe200078ec0ff */
[----:B------:R-:W-:Y:S01]  /*2900*/  ULDC.64 UR8, c[0x0][0x5d0] ;  /* 0x0001740000087ab9 */ /* 0x000fe20000000a00 */
[----:B---3--:R-:W-:Y:S01]  /*2910*/  ISETP.GE.AND P0, PT, R9, R7, PT ;  /* 0x000000070900720c */ /* 0x008fe20003f06270 */
[----:B------:R-:W-:Y:S01]  /*2920*/  USEL UR6, URZ, 0x1, !UP0 ;  /* 0x000000013f067887 */ /* 0x000fe2000c000000 */
[----:B------:R-:W-:Y:S01]  /*2930*/  LOP3.LUT R3, R4, 0x40, R3, 0xe2, !PT ;  /* 0x0000004004037812 */ /* 0x000fe200078ee203 */
[----:B------:R-:W-:Y:S01]  /*2940*/  ULEA.HI UR4, UR4, UR5, URZ, 0x1f ;  /* 0x0000000504047291 */ /* 0x000fe2000f8ff83f */
[----:B------:R-:W-:Y:S01]  /*2950*/  ISETP.GE.OR P0, PT, R11, UR7, P0 ;  /* 0x000000070b007c0c */ /* 0x000fe20008706670 */
[----:B------:R-:W-:Y:S01]  /*2960*/  IMAD R4, R151, UR8, RZ ;  /* 0x0000000897047c24 */ /* 0x000fe2000f8e02ff */
[----:B------:R-:W-:Y:S01]  /*2970*/  SHF.R.S32.HI R13, RZ, 0x1f, R12 ;  /* 0x0000001fff0d7819 */ /* 0x000fe2000001140c */
[----:B------:R-:W-:Y:S01]  /*2980*/  IMAD.WIDE R148, R148, 0x80, RZ ;  /* 0x0000008094947825 */ /* 0x000fe200078e02ff */
[----:B------:R-:W-:-:S02]  /*2990*/  ULOP3.LUT UR38, UR38, UR6, URZ, 0x3c, !UPT ;  /* 0x0000000626267292 */ /* 0x000fc4000f8e3c3f */
[----:B------:R-:W-:Y:S01]  /*29a0*/  USHF.R.U32.HI UR4, URZ, 0x4, UR4 ;  /* 0x000000043f047899 */ /* 0x000fe20008011604 */
[----:B------:R-:W-:Y:S01]  /*29b0*/  IMAD R0, R0, -0x2, R7 ;  /* 0xfffffffe00007824 */ /* 0x000fe200078e0207 */
[----:B------:R-:W-:Y:S01]  /*29c0*/  LOP3.LUT R163, R148, R3, R6, 0xfe, !PT ;  /* 0x0000000394a37212 */ /* 0x000fe200078efe06 */
[C---:B------:R-:W-:Y:S01]  /*29d0*/  IMAD R7, R147.reuse, UR9, R4 ;  /* 0x0000000993077c24 */ /* 0x040fe2000f8e0204 */
[----:B------:R-:W-:Y:S01]  /*29e0*/  @UP1 ULOP3.LUT UR38, UR38, 0x1, UR4, 0x78, !UPT ;  /* 0x0000000126261892 */ /* 0x000fe2000f8e7804 */
[----:B------:R-:W-:Y:S01]  /*29f0*/  IMAD.WIDE.U32 R4, R147, UR8, R12 ;  /* 0x0000000893047c25 */ /* 0x000fe2000f8e000c */
[----:B------:R-:W-:Y:S01]  /*2a00*/  UIMAD UR36, UR4, -0x13, UR36 ;  /* 0xffffffed042478a4 */ /* 0x000fe2000f8e0224 */
[----:B------:R-:W-:Y:S02]  /*2a10*/  IADD3 R3, -R11, UR7, R8 ;  /* 0x000000070b037c10 */ /* 0x000fe4000fffe108 */
[----:B------:R-:W-:Y:S02]  /*2a20*/  IMAD.IADD R8, R0, 0x1, -R9 ;  /* 0x0000000100087824 */ /* 0x000fe400078e0a09 */
[----:B------:R-:W-:-:S02]  /*2a30*/  IMAD.IADD R7, R5, 0x1, R7 ;  /* 0x0000000105077824 */ /* 0x000fc400078e0207 */
[----:B------:R-:W-:Y:S02]  /*2a40*/  IMAD.MOV.U32 R0, RZ, RZ, -0x1 ;  /* 0xffffffffff007424 */ /* 0x000fe400078e00ff */
[----:B------:R-:W-:Y:S01]  /*2a50*/  IMAD.MOV.U32 R6, RZ, RZ, R4 ;  /* 0x000000ffff067224 */ /* 0x000fe200078e0004 */
[----:B------:R-:W-:Y:S06]  /*2a60*/  @P0 BRA `(.L_x_35) ;  /* 0x0000007800dc0947 */ /* 0x000fec0003800000 */
[----:B------:R-:W0:Y:S01]  /*2a70*/  LDC.64 R4, c[0x0][0x5c8] ;  /* 0x00017200ff047b82 */ /* 0x000e220000000a00 */
[----:B-----5:R-:W-:Y:S01]  /*2a80*/  FSETP.NEU.AND P0, PT, R145, RZ, PT ;  /* 0x000000ff9100720b */ /* 0x020fe20003f0d000 */
[----:B------:R-:W-:Y:S01]  /*2a90*/  BSSY B0, `(.L_x_35) ;  /* 0x00007b4000007945 */ /* 0x000fe20003800000 */
[----:B------:R-:W-:-:S04]  /*2aa0*/  ISETP.GT.AND P1, PT, R8, RZ, PT ;  /* 0x000000ff0800720c */ /* 0x000fc80003f24270 */
[----:B------:R-:W-:Y:S01]  /*2ab0*/  ISETP.GT.AND P2, PT, R3, RZ, P1 ;  /* 0x000000ff0300720c */ /* 0x000fe20000f44270 */
[-C--:B0-----:R-:W-:Y:S02]  /*2ac0*/  IMAD R10, R149, R4.reuse, RZ ;  /* 0x00000004950a7224 */ /* 0x081fe400078e02ff */
[----:B------:R-:W-:-:S04]  /*2ad0*/  IMAD.WIDE.U32 R6, R163, R4, R6 ;  /* 0x00000004a3067225 */ /* 0x000fc800078e0006 */
[----:B------:R-:W-:-:S04]  /*2ae0*/  IMAD R9, R163, R5, R10 ;  /* 0x00000005a3097224 */ /* 0x000fc800078e020a */
[----:B------:R-:W-:Y:S01]  /*2af0*/  IMAD.IADD R9, R7, 0x1, R9 ;  /* 0x0000000107097824 */ /* 0x000fe200078e0209 */
[----:B------:R-:W-:Y:S06]  /*2b00*/  @!P0 BRA `(.L_x_36) ;  /* 0x0000005000588947 */ /* 0x000fec0003800000 */
[----:B------:R-:W0:Y:S01]  /*2b10*/  LDC.64 R20, c[0x0][0x5b8] ;  /* 0x00016e00ff147b82 */ /* 0x000e220000000a00 */
[----:B------:R-:W-:-:S07]  /*2b20*/  ULDC.64 UR4, c[0x0][0x5c0] ;  /* 0x0001700000047ab9 */ /* 0x000fce0000000a00 */
[----:B------:R-:W1:Y:S08]  /*2b30*/  LDC.64 R160, c[0x0][0x5b0] ;  /* 0x00016c00ffa07b82 */ /* 0x000e700000000a00 */
[----:B------:R-:W2:Y:S01]  /*2b40*/  LDC.64 R14, c[0x0][0x5a8] ;  /* 0x00016a00ff0e7b82 */ /* 0x000ea20000000a00 */
[-C--:B0-----:R-:W-:Y:S02]  /*2b50*/  IMAD R10, R151, R20.reuse, RZ ;  /* 0x00000014970a7224 */ /* 0x081fe400078e02ff */
[----:B------:R-:W-:-:S04]  /*2b60*/  IMAD.WIDE.U32 R154, R147, R20, R12 ;  /* 0x00000014939a7225 */ /* 0x000fc800078e000c */
[----:B------:R-:W-:Y:S02]  /*2b70*/  IMAD R157, R147, R21, R10 ;  /* 0x00000015939d7224 */ /* 0x000fe400078e020a */
[----:B-1----:R-:W-:Y:S02]  /*2b80*/  IMAD R148, R149, R160, RZ ;  /* 0x000000a095947224 */ /* 0x002fe400078e02ff */
[----:B------:R-:W-:Y:S02]  /*2b90*/  IMAD.IADD R149, R155, 0x1, R157 ;  /* 0x000000019b957824 */ /* 0x000fe400078e029d */
[----:B------:R-:W-:Y:S02]  /*2ba0*/  IMAD R159, R163, R161, R148 ;  /* 0x000000a1a39f7224 */ /* 0x000fe400078e0294 */
[----:B------:R-:W-:-:S04]  /*2bb0*/  IMAD.MOV.U32 R148, RZ, RZ, R154 ;  /* 0x000000ffff947224 */ /* 0x000fc800078e009a */
[----:B------:R-:W-:-:S04]  /*2bc0*/  IMAD.WIDE.U32 R10, R163, R160, R148 ;  /* 0x000000a0a30a7225 */ /* 0x000fc800078e0094 */
[----:B------:R-:W-:Y:S01]  /*2bd0*/  IMAD.IADD R7, R11, 0x1, R159 ;  /* 0x000000010b077824 */ /* 0x000fe200078e029f */
[----:B--2---:R-:W-:-:S04]  /*2be0*/  LEA R150, P0, R10, R14, 0x1 ;  /* 0x0000000e0a967211 */ /* 0x004fc800078008ff */
[----:B------:R-:W-:-:S05]  /*2bf0*/  LEA.HI.X R151, R10, R15, R7, 0x1, P0 ;  /* 0x0000000f0a977211 */ /* 0x000fca00000f0c07 */
[----:B------:R0:W2:Y:S01]  /*2c00*/  @P2 LDG.E.LTC128B.U16 R21, desc[UR56][R150.64] ;  /* 0x0000003896152981 */ /* 0x0000a2000c1e1520 */
[----:B------:R-:W-:Y:S01]  /*2c10*/  IMAD.WIDE.U32 R152, R163, R160, R12 ;  /* 0x000000a0a3987225 */ /* 0x000fe200078e000c */
[----:B------:R-:W-:Y:S03]  /*2c20*/  BSSY B1, `(.L_x_37) ;  /* 0x0000013000017945 */ /* 0x000fe60003800000 */
[----:B------:R-:W-:Y:S02]  /*2c30*/  IMAD.IADD R153, R159, 0x1, R153 ;  /* 0x000000019f997824 */ /* 0x000fe400078e0299 */
[----:B------:R-:W-:Y:S01]  /*2c40*/  IMAD.WIDE.U32 R152, R147, R20, R152 ;  /* 0x0000001493987225 */ /* 0x000fe200078e0098 */
[----:B0-----:R-:W-:-:S03]  /*2c50*/  SHF.L.U64.HI R151, R160, 0x3, R161 ;  /* 0x00000003a0977819 */ /* 0x001fc600000102a1 */
[----:B------:R-:W-:Y:S02]  /*2c60*/  IMAD.SHL.U32 R150, R160, 0x8, RZ ;  /* 0x00000008a0967824 */ /* 0x000fe400078e00ff */
[----:B--2---:R-:W-:-:S05]  /*2c70*/  HADD2.F32 R10, -RZ, R21.H0_H0 ;  /* 0x20000015ff0a7230 */ /* 0x004fca0000004100 */
[----:B------:R-:W-:Y:S01]  /*2c80*/  FMUL R7, R10, R145 ;  /* 0x000000910a077220 */ /* 0x000fe20000400000 */
[----:B------:R-:W-:-:S03]  /*2c90*/  LEA R10, P0, R6, UR4, 0x1 ;  /* 0x00000004060a7c11 */ /* 0x000fc6000f8008ff */
[----:B------:R-:W-:Y:S01]  /*2ca0*/  FFMA R7, R136, R144, R7 ;  /* 0x0000009088077223 */ /* 0x000fe20000000007 */
[----:B------:R-:W-:Y:S02]  /*2cb0*/  LEA.HI.X R11, R6, UR5, R9, 0x1, P0 ;  /* 0x00000005060b7c11 */ /* 0x000fe400080f0c09 */
[----:B------:R-:W-:Y:S02]  /*2cc0*/  ISETP.GT.AND P0, PT, R8, 0x1, PT ;  /* 0x000000010800780c */ /* 0x000fe40003f04270 */
[----:B------:R-:W-:Y:S01]  /*2cd0*/  F2FP.F16.F32.PACK_AB R9, RZ, R7 ;  /* 0x00000007ff09723e */ /* 0x000fe200000000ff */
[----:B------:R-:W-:Y:S01]  /*2ce0*/  IMAD.IADD R7, R157, 0x1, R153 ;  /* 0x000000019d077824 */ /* 0x000fe200078e0299 */
[----:B------:R-:W-:Y:S02]  /*2cf0*/  ISETP.GT.AND P3, PT, R3, RZ, P0 ;  /* 0x000000ff0300720c */ /* 0x000fe40000764270 */
[C---:B------:R-:W-:Y:S01]  /*2d00*/  LEA R6, P4, R152.reuse, R14, 0x1 ;  /* 0x0000000e98067211 */ /* 0x040fe200078808ff */
[----:B------:R0:W-:Y:S03]  /*2d10*/  @P2 STG.E.U16 desc[UR56][R10.64], R9 ;  /* 0x000000090a002986 */ /* 0x0001e6000c101538 */
[----:B------:R-:W-:-:S07]  /*2d20*/  LEA.HI.X R7, R152, R15, R7, 0x1, P4 ;  /* 0x0000000f98077211 */ /* 0x000fce00020f0c07 */
[----:B------:R-:W-:Y:S05]  /*2d30*/  @!P3 BRA `(.L_x_38) ;  /* 0x000000000004b947 */ /* 0x000fea0003800000 */
[----:B------:R1:W5:Y:S02]  /*2d40*/  LDG.E.LTC128B.U16 R21, desc[UR56][R6.64+0x2] ;  /* 0x0000023806157981 */ /* 0x000364000c1e1520 */
.L_x_38:
[----:B------:R-:W-:Y:S05]  /*2d50*/  BSYNC B1 ;  /* 0x0000000000017941 */ /* 0x000fea0003800000 */
.L_x_37:
[----:B-----5:R-:W-:Y:S01]  /*2d60*/  HADD2.F32 R136, -RZ, R21.H0_H0 ;  /* 0x20000015ff887230 */ /* 0x020fe20000004100 */
[----:B------:R-:W-:Y:S01]  /*2d70*/  ISETP.GT.AND P1, PT, R3, 0x8, P1 ;  /* 0x000000080300780c */ /* 0x000fe20000f24270 */
[----:B------:R-:W-:-:S04]  /*2d80*/  IMAD.WIDE.U32 R150, R163, R160, R150 ;  /* 0x000000a0a3967225 */ /* 0x000fc800078e0096 */
[----:B------:R-:W-:Y:S01]  /*2d90*/  FMUL R136, R136, R145 ;  /* 0x0000009188887220 */ /* 0x000fe20000400000 */
[----:B------:R-:W-:Y:S01]  /*2da0*/  IMAD.IADD R159, R159, 0x1, R151 ;  /* 0x000000019f9f7824 */ /* 0x000fe200078e0297 */
[----:B------:R-:W-:Y:S02]  /*2db0*/  IADD3 R154, P2, R154, R150, RZ ;  /* 0x000000969a9a7210 */ /* 0x000fe40007f5e0ff */
[----:B------:R-:W-:-:S03]  /*2dc0*/  FFMA R137, R137, R144, R136 ;  /* 0x0000009089897223 */ /* 0x000fc60000000088 */
[--C-:B------:R-:W-:Y:S01]  /*2dd0*/  IMAD.X R148, R159, 0x1, R149.reuse, P2 ;  /* 0x000000019f947824 */ /* 0x100fe200010e0695 */
[C---:B------:R-:W-:Y:S02]  /*2de0*/  LEA R136, P2, R154.reuse, R14, 0x1 ;  /* 0x0000000e9a887211 */ /* 0x040fe400078408ff */
[----:B0-----:R-:W-:Y:S02]  /*2df0*/  F2FP.F16.F32.PACK_AB R9, RZ, R137 ;  /* 0x00000089ff09723e */ /* 0x001fe400000000ff */
[----:B------:R-:W-:Y:S02]  /*2e00*/  PRMT R149, R21, 0x7610, R149 ;  /* 0x0000761015957816 */ /* 0x000fe40000000095 */
[----:B------:R-:W-:Y:S02]  /*2e10*/  PRMT R151, R9, 0x7610, R151 ;  /* 0x0000761009977816 */ /* 0x000fe40000000097 */
[----:B------:R-:W-:-:S03]  /*2e20*/  LEA.HI.X R137, R154, R15, R148, 0x1, P2 ;  /* 0x0000000f9a897211 */ /* 0x000fc600010f0c94 */
[----:B------:R0:W-:Y:S04]  /*2e30*/  @P3 STG.E.U16 desc[UR56][R10.64+0x2], R151 ;  /* 0x000002970a003986 */ /* 0x0001e8000c101538 */
[----:B------:R-:W2:Y:S01]  /*2e40*/  @P1 LDG.E.LTC128B.U16 R149, desc[UR56][R136.64] ;  /* 0x0000003888951981 */ /* 0x000ea2000c1e1520 */
[----:B------:R-:W-:Y:S01]  /*2e50*/  IADD3 R12, P2, R12, R150, RZ ;  /* 0x000000960c0c7210 */ /* 0x000fe20007f5e0ff */
[----:B------:R-:W-:Y:S01]  /*2e60*/  BSSY B1, `(.L_x_39) ;  /* 0x0000011000017945 */ /* 0x000fe20003800000 */
[----:B------:R-:W-:-:S03]  /*2e70*/  ISETP.GT.AND P0, PT, R3, 0x8, P0 ;  /* 0x000000080300780c */ /* 0x000fc60000704270 */
[----:B------:R-:W-:Y:S02]  /*2e80*/  IMAD.X R13, R13, 0x1, R159, P2 ;  /* 0x000000010d0d7824 */ /* 0x000fe400010e069f */
[----:B------:R-:W-:Y:S01]  /*2e90*/  IMAD.WIDE.U32 R20, R147, R20, R12 ;  /* 0x0000001493147225 */ /* 0x000fe200078e000c */
[C---:B------:R-:W-:Y:S02]  /*2ea0*/  SHF.L.U64.HI R13, R4.reuse, 0x4, R5 ;  /* 0x00000004040d7819 */ /* 0x040fe40000010205 */
[----:B------:R-:W-:Y:S01]  /*2eb0*/  LEA R12, P2, R4, R10, 0x4 ;  /* 0x0000000a040c7211 */ /* 0x000fe200078420ff */
[----:B------:R-:W-:Y:S01]  /*2ec0*/  IMAD.IADD R5, R157, 0x1, R21 ;  /* 0x000000019d057824 */ /* 0x000fe200078e0215 */
[----:B------:R-:W-:-:S03]  /*2ed0*/  LEA R4, P3, R20, R14, 0x1 ;  /* 0x0000000e14047211 */ /* 0x000fc600078608ff */
[----:B------:R-:W-:Y:S01]  /*2ee0*/  IMAD.X R13, R13, 0x1, R11, P2 ;  /* 0x000000010d0d7824 */ /* 0x000fe200010e060b */
[----:B------:R-:W-:Y:S01]  /*2ef0*/  LEA.HI.X R5, R20, R15, R5, 0x1, P3 ;  /* 0x0000000f14057211 */ /* 0x000fe200018f0c05 */
[----:B--2---:R-:W-:-:S05]  /*2f00*/  HADD2.F32 R148, -RZ, R149.H0_H0 ;  /* 0x20000095ff947230 */ /* 0x004fca0000004100 */
[----:B------:R-:W-:-:S04]  /*2f10*/  FMUL R9, R148, R145 ;  /* 0x0000009194097220 */ /* 0x000fc80000400000 */
[----:B------:R-:W-:-:S05]  /*2f20*/  FFMA R9, R138, R144, R9 ;  /* 0x000000908a097223 */ /* 0x000fca0000000009 */
[----:B------:R-:W-:-:S05]  /*2f30*/  F2FP.F16.F32.PACK_AB R9, RZ, R9 ;  /* 0x00000009ff09723e */ /* 0x000fca00000000ff */
[----:B------:R0:W-:Y:S01]  /*2f40*/  @P1 STG.E.U16 desc[UR56][R12.64], R9 ;  /* 0x000000090c001986 */ /* 0x0001e2000c101538 */
[----:B------:R-:W-:Y:S05]  /*2f50*/  @!P0 BRA `(.L_x_40) ;  /* 0x0000000000048947 */ /* 0x000fea0003800000 */
[----:B------:R2:W5:Y:S02]  /*2f60*/  LDG.E.LTC128B.U16 R149, desc[UR56][R4.64+0x2] ;  /* 0x0000023804957981 */ /* 0x000564000c1e1520 */
.L_x_40:
[----:B------:R-:W-:Y:S05]  /*2f70*/  BSYNC B1 ;  /* 0x0000000000017941 */ /* 0x000fea0003800000 */
.L_x_39:
[----:B-----5:R-:W-:Y:S01]  /*2f80*/  HADD2.F32 R14, -RZ, R149.H0_H0 ;  /* 0x20000095ff0e7230 */ /* 0x020fe20000004100 */
[----:B------:R-:W-:Y:S01]  /*2f90*/  ISETP.GT.AND P1, PT, R8, 0x8, PT ;  /* 0x000000080800780c */ /* 0x000fe20003f24270 */
[----:B------:R-:W-:Y:S03]  /*2fa0*/  BSSY B1, `(.L_x_41) ;  /* 0x0000008000017945 */ /* 0x000fe60003800000 */
[----:B------:R-:W-:Y:S01]  /*2fb0*/  FMUL R14, R14, R145 ;  /* 0x000000910e0e7220 */ /* 0x000fe20000400000 */
[----:B------:R-:W-:-:S03]  /*2fc0*/  ISETP.GT.AND P2, PT, R3, RZ, P1 ;  /* 0x000000ff0300720c */ /* 0x000fc60000f44270 */
[----:B------:R-:W-:-:S05]  /*2fd0*/  FFMA R14, R139, R144, R14 ;  /* 0x000000908b0e7223 */ /* 0x000fca000000000e */
[----:B------:R-:W-:-:S05]  /*2fe0*/  F2FP.F16.F32.PACK_AB R14, RZ, R14 ;  /* 0x0000000eff0e723e */ /* 0x000fca00000000ff */
[----:B------:R3:W-:Y:S01]  /*2ff0*/  @P0 STG.E.U16 desc[UR56][R12.64+0x2], R14 ;  /* 0x0000020e0c000986 */ /* 0x0007e2000c101538 */
[----:B------:R-:W-:Y:S05]  /*3000*/  @!P2 BRA `(.L_x_42) ;  /* 0x000000000004a947 */ /* 0x000fea0003800000 */
[----:B------:R4:W5:Y:S02]  /*3010*/  LDG.E.LTC128B.U16 R149, desc[UR56][R6.64+0x10] ;  /* 0x0000103806957981 */ /* 0x000964000c1e1520 */
.L_x_42:
[----:B------:R-:W-:Y:S05]  /*3020*/  BSYNC B1 ;  /* 0x0000000000017941 */ /* 0x000fea0003800000 */
.L_x_41:
[----:B---3-5:R-:W-:Y:S01]  /*3030*/  HADD2.F32 R14, -RZ, R149.H0_H0 ;  /* 0x20000095ff0e7230 */ /* 0x028fe20000004100 */
[----:B------:R-:W-:Y:S01]  /*3040*/  ISETP.GT.AND P0, PT, R8, 0x9, PT ;  /* 0x000000090800780c */ /* 0x000fe20003f04270 */
[----:B------:R-:W-:Y:S03]  /*3050*/  BSSY B1, `(.L_x_43) ;  /* 0x0000008000017945 */ /* 0x000fe60003800000 */
[----:B0-----:R-:W-:Y:S01]  /*3060*/  FMUL R9, R14, R145 ;  /* 0x000000910e097220 */ /* 0x001fe20000400000 */
[----:B------:R-:W-:-:S03]  /*3070*/  ISETP.GT.AND P3, PT, R3, RZ, P0 ;  /* 0x000000ff0300720c */ /* 0x000fc60000764270 */
[----:B------:R-:W-:-:S05]  /*3080*/  FFMA R9, R140, R144, R9 ;  /* 0x000000908c097223 */ /* 0x000fca0000000009 */
[----:B------:R-:W-:-:S05]  /*3090*/  F2FP.F16.F32.PACK_AB R9, RZ, R9 ;  /* 0x00000009ff09723e */ /* 0x000fca00000000ff */
[----:B------:R0:W-:Y:S01]  /*30a0*/  @P2 STG.E.U16 desc[UR56][R10.64+0x10], R9 ;  /* 0x000010090a002986 */ /* 0x0001e2000c101538 */
[----:B------:R-:W-:Y:S05]  /*30b0*/  @!P3 BRA `(.L_x_44) ;  /* 0x000000000004b947 */ /* 0x000fea0003800000 */
[----:B------:R3:W5:Y:S02]  /*30c0*/  LDG.E.LTC128B.U16 R149, desc[UR56][R6.64+0x12] ;  /* 0x0000123806957981 */ /* 0x000764000c1e1520 */
.L_x_44:
[----:B------:R-:W-:Y:S05]  /*30d0*/  BSYNC B1 ;  /* 0x0000000000017941 */ /* 0x000fea0003800000 */
.L_x_43:
[----:B-----5:R-:W-:Y:S01]  /*30e0*/  HADD2.F32 R14, -RZ, R149.H0_H0 ;  /* 0x20000095ff0e7230 */ /* 0x020fe20000004100 */
[----:B------:R-:W-:Y:S01]  /*30f0*/  ISETP.GT.AND P1, PT, R3, 0x8, P1 ;  /* 0x000000080300780c */ /* 0x000fe20000f24270 */
[----:B------:R-:W-:Y:S03]  /*3100*/  BSSY B1, `(.L_x_45) ;  /* 0x0000007000017945 */ /* 0x000fe60003800000 */
[----:B------:R-:W-:-:S04]  /*3110*/  FMUL R14, R14, R145 ;  /* 0x000000910e0e7220 */ /* 0x000fc80000400000 */
[----:B------:R-:W-:-:S05]  /*3120*/  FFMA R14, R141, R144, R14 ;  /* 0x000000908d0e7223 */ /* 0x000fca000000000e */
[----:B------:R-:W-:-:S05]  /*3130*/  F2FP.F16.F32.PACK_AB R14, RZ, R14 ;  /* 0x0000000eff0e723e */ /* 0x000fca00000000ff */
[----:B------:R0:W-:Y:S01]  /*3140*/  @P3 STG.E.U16 desc[UR56][R10.64+0x12], R14 ;  /* 0x0000120e0a003986 */ /* 0x0001e2000c101538 */
[----:B------:R-:W-:Y:S05]  /*3150*/  @!P1 BRA `(.L_x_46) ;  /* 0x0000000000049947 */ /* 0x000fea0003800000 */
[----:B------:R0:W5:Y:S02]  /*3160*/  LDG.E.LTC128B.U16 R149, desc[UR56][R4.64+0x10] ;  /* 0x0000103804957981 */ /* 0x000164000c1e1520 */
.L_x_46:
[----:B------:R-:W-:Y:S05]  /*3170*/  BSYNC B1 ;  /* 0x0000000000017941 */ /* 0x000fea0003800000 */
.L_x_45:
[----:B0----5:R-:W-:Y:S01]  /*3180*/  HADD2.F32 R14, -RZ, R149.H0_H0 ;  /* 0x20000095ff0e7230 */ /* 0x021fe20000004100 */
        /* <DEDUP_REMOVED lines=8> */
.L_x_48:
[----:B------:R-:W-:Y:S05]  /*3210*/  BSYNC B1 ;  /* 0x0000000000017941 */ /* 0x000fea0003800000 */
.L_x_47:
        /* <DEDUP_REMOVED lines=10> */
.L_x_50:
[----:B------:R-:W-:Y:S05]  /*32c0*/  BSYNC B1 ;  /* 0x0000000000017941 */ /* 0x000fea0003800000 */
.L_x_49:
[----:B0----5:R-:W-:Y:S01]  /*32d0*/  HADD2.F32 R14, -RZ, R149.H0_H0 ;  /* 0x20000095ff0e7230 */ /* 0x021fe20000004100 */
        /* <DEDUP_REMOVED lines=9> */
.L_x_52:
[----:B------:R-:W-:Y:S05]  /*3370*/  BSYNC B1 ;  /* 0x0000000000017941 */ /* 0x000fea0003800000 */
.L_x_51:
        /* <DEDUP_REMOVED lines=9> */
.L_x_54:
[----:B------:R-:W-:Y:S05]  /*3410*/  BSYNC B1 ;  /* 0x0000000000017941 */ /* 0x000fea0003800000 */
.L_x_53:
        /* <DEDUP_REMOVED lines=9> */
.L_x_56:
[----:B------:R-:W-:Y:S05]  /*34b0*/  BSYNC B1 ;  /* 0x0000000000017941 */ /* 0x000fea0003800000 */
.L_x_55:
        /* <DEDUP_REMOVED lines=10> */
.L_x_58:
[----:B------:R-:W-:Y:S05]  /*3560*/  BSYNC B1 ;  /* 0x0000000000017941 */ /* 0x000fea0003800000 */
.L_x_57:
        /* <DEDUP_REMOVED lines=10> */
.L_x_60:
[----:B------:R-:W-:Y:S05]  /*3610*/  BSYNC B1 ;  /* 0x0000000000017941 */ /* 0x000fea0003800000 */
.L_x_59:
        /* <DEDUP_REMOVED lines=9> */
.L_x_62:
[----:B------:R-:W-:Y:S05]  /*36b0*/  BSYNC B1 ;  /* 0x0000000000017941 */ /* 0x000fea0003800000 */
.L_x_61:
        /* <DEDUP_REMOVED lines=9> */
.L_x_64:
[----:B------:R-:W-:Y:S05]  /*3750*/  BSYNC B1 ;  /* 0x0000000000017941 */ /* 0x000fea0003800000 */
.L_x_63:
        /* <DEDUP_REMOVED lines=10> */
.L_x_66:
[----:B------:R-:W-:Y:S05]  /*3800*/  BSYNC B1 ;  /* 0x0000000000017941 */ /* 0x000fea0003800000 */
.L_x_65:
        /* <DEDUP_REMOVED lines=10> */
.L_x_68:
[----:B------:R-:W-:Y:S05]  /*38b0*/  BSYNC B1 ;  /* 0x0000000000017941 */ /* 0x000fea0003800000 */
.L_x_67:
        /* <DEDUP_REMOVED lines=9> */
.L_x_70:
[----:B------:R-:W-:Y:S05]  /*3950*/  BSYNC B1 ;  /* 0x0000000000017941 */ /* 0x000fea0003800000 */
.L_x_69:
        /* <DEDUP_REMOVED lines=9> */
.L_x_72:
[----:B------:R-:W-:Y:S05]  /*39f0*/  BSYNC B1 ;  /* 0x0000000000017941 */ /* 0x000fea0003800000 */
.L_x_71:
        /* <DEDUP_REMOVED lines=10> */
.L_x_74:
[----:B------:R-:W-:Y:S05]  /*3aa0*/  BSYNC B1 ;  /* 0x0000000000017941 */ /* 0x000fea0003800000 */
.L_x_73:
        /* <DEDUP_REMOVED lines=10> */
.L_x_76:
[----:B------:R-:W-:Y:S05]  /*3b50*/  BSYNC B1 ;  /* 0x0000000000017941 */ /* 0x000fea0003800000 */
.L_x_75:
        /* <DEDUP_REMOVED lines=9> */
.L_x_78:
[----:B------:R-:W-:Y:S05]  /*3bf0*/  BSYNC B1 ;  /* 0x0000000000017941 */ /* 0x000fea0003800000 */
.L_x_77:
        /* <DEDUP_REMOVED lines=9> */
.L_x_80:
[----:B------:R-:W-:Y:S05]  /*3c90*/  BSYNC B1 ;  /* 0x0000000000017941 */ /* 0x000fea0003800000 */
.L_x_79:
        /* <DEDUP_REMOVED lines=10> */
.L_x_82:
[----:B------:R-:W-:Y:S05]  /*3d40*/  BSYNC B1 ;  /* 0x0000000000017941 */ /* 0x000fea0003800000 */
.L_x_81:
        /* <DEDUP_REMOVED lines=10> */
.L_x_84:
[----:B------:R-:W-:Y:S05]  /*3df0*/  BSYNC B1 ;  /* 0x0000000000017941 */ /* 0x000fea0003800000 */
.L_x_83:
        /* <DEDUP_REMOVED lines=9> */
.L_x_86:
[----:B------:R-:W-:Y:S05]  /*3e90*/  BSYNC B1 ;  /* 0x0000000000017941 */ /* 0x000fea0003800000 */
.L_x_85:
        /* <DEDUP_REMOVED lines=9> */
.L_x_88:
[----:B------:R-:W-:Y:S05]  /*3f30*/  BSYNC B1 ;  /* 0x0000000000017941 */ /* 0x000fea0003800000 */
.L_x_87:
        /* <DEDUP_REMOVED lines=10> */
.L_x_90:
[----:B------:R-:W-:Y:S05]  /*3fe0*/  BSYNC B1 ;  /* 0x0000000000017941 */ /* 0x000fea0003800000 */
.L_x_89:
        /* <DEDUP_REMOVED lines=10> */
.L_x_92:
[----:B------:R-:W-:Y:S05]  /*4090*/  BSYNC B1 ;  /* 0x0000000000017941 */ /* 0x000fea0003800000 */
.L_x_91:
        /* <DEDUP_REMOVED lines=9> */
.L_x_94:
[----:B------:R-:W-:Y:S05]  /*4130*/  BSYNC B1 ;  /* 0x0000000000017941 */ /* 0x000fea0003800000 */
.L_x_93:
        /* <DEDUP_REMOVED lines=9> */
.L_x_96:
[----:B------:R-:W-:Y:S05]  /*41d0*/  BSYNC B1 ;  /* 0x0000000000017941 */ /* 0x000fea0003800000 */
.L_x_95:
        /* <DEDUP_REMOVED lines=10> */
.L_x_98:
[----:B------:R-:W-:Y:S05]  /*4280*/  BSYNC B1 ;  /* 0x0000000000017941 */ /* 0x000fea0003800000 */
.L_x_97:
        /* <DEDUP_REMOVED lines=10> */
.L_x_100:
[----:B------:R-:W-:Y:S05]  /*4330*/  BSYNC B1 ;  /* 0x0000000000017941 */ /* 0x000fea0003800000 */
.L_x_99:
        /* <DEDUP_REMOVED lines=9> */
.L_x_102:
[----:B------:R-:W-:Y:S05]  /*43d0*/  BSYNC B1 ;  /* 0x0000000000017941 */ /* 0x000fea0003800000 */
.L_x_101:
        /* <DEDUP_REMOVED lines=9> */
.L_x_104:
[----:B------:R-:W-:Y:S05]  /*4470*/  BSYNC B1 ;  /* 0x0000000000017941 */ /* 0x000fea0003800000 */
.L_x_103:
        /* <DEDUP_REMOVED lines=10> */
.L_x_106:
[----:B------:R-:W-:Y:S05]  /*4520*/  BSYNC B1 ;  /* 0x0000000000017941 */ /* 0x000fea0003800000 */
.L_x_105:
        /* <DEDUP_REMOVED lines=10> */
.L_x_108:
[----:B------:R-:W-:Y:S05]  /*45d0*/  BSYNC B1 ;  /* 0x0000000000017941 */ /* 0x000fea0003800000 */
.L_x_107:
        /* <DEDUP_REMOVED lines=9> */
.L_x_110:
[----:B------:R-:W-:Y:S05]  /*4670*/  BSYNC B1 ;  /* 0x0000000000017941 */ /* 0x000fea0003800000 */
.L_x_109:
        /* <DEDUP_REMOVED lines=9> */
.L_x_112:
[----:B------:R-:W-:Y:S05]  /*4710*/  BSYNC B1 ;  /* 0x0000000000017941 */ /* 0x000fea0003800000 */
.L_x_111:
        /* <DEDUP_REMOVED lines=10> */
.L_x_114:
[----:B------:R-:W-:Y:S05]  /*47c0*/  BSYNC B1 ;  /* 0x0000000000017941 */ /* 0x000fea0003800000 */
.L_x_113:
        /* <DEDUP_REMOVED lines=10> */
.L_x_116:
[----:B------:R-:W-:Y:S05]  /*4870*/  BSYNC B1 ;  /* 0x0000000000017941 */ /* 0x000fea0003800000 */
.L_x_115:
        /* <DEDUP_REMOVED lines=9> */
.L_x_118:
[----:B------:R-:W-:Y:S05]  /*4910*/  BSYNC B1 ;  /* 0x0000000000017941 */ /* 0x000fea0003800000 */
.L_x_117:
        /* <DEDUP_REMOVED lines=9> */
.L_x_120:
[----:B------:R-:W-:Y:S05]  /*49b0*/  BSYNC B1 ;  /* 0x0000000000017941 */ /* 0x000fea0003800000 */
.L_x_119:
        /* <DEDUP_REMOVED lines=10> */
.L_x_122:
[----:B------:R-:W-:Y:S05]  /*4a60*/  BSYNC B1 ;  /* 0x0000000000017941 */ /* 0x000fea0003800000 */
.L_x_121:
        /* <DEDUP_REMOVED lines=10> */
.L_x_124:
[----:B------:R-:W-:Y:S05]  /*4b10*/  BSYNC B1 ;  /* 0x0000000000017941 */ /* 0x000fea0003800000 */
.L_x_123:
        /* <DEDUP_REMOVED lines=9> */
.L_x_126:
[----:B------:R-:W-:Y:S05]  /*4bb0*/  BSYNC B1 ;  /* 0x0000000000017941 */ /* 0x000fea0003800000 */
.L_x_125:
        /* <DEDUP_REMOVED lines=9> */
.L_x_128:
[----:B------:R-:W-:Y:S05]  /*4c50*/  BSYNC B1 ;  /* 0x0000000000017941 */ /* 0x000fea0003800000 */
.L_x_127:
        /* <DEDUP_REMOVED lines=10> */
.L_x_130:
[----:B------:R-:W-:Y:S05]  /*4d00*/  BSYNC B1 ;  /* 0x0000000000017941 */ /* 0x000fea0003800000 */
.L_x_129:
        /* <DEDUP_REMOVED lines=10> */
.L_x_132:
[----:B------:R-:W-:Y:S05]  /*4db0*/  BSYNC B1 ;  /* 0x0000000000017941 */ /* 0x000fea0003800000 */
.L_x_131:
        /* <DEDUP_REMOVED lines=9> */
.L_x_134:
[----:B------:R-:W-:Y:S05]  /*4e50*/  BSYNC B1 ;  /* 0x0000000000017941 */ /* 0x000fea0003800000 */
.L_x_133:
        /* <DEDUP_REMOVED lines=9> */
.L_x_136:
[----:B------:R-:W-:Y:S05]  /*4ef0*/  BSYNC B1 ;  /* 0x0000000000017941 */ /* 0x000fea0003800000 */
.L_x_135:
        /* <DEDUP_REMOVED lines=10> */
.L_x_138:
[----:B------:R-:W-:Y:S05]  /*4fa0*/  BSYNC B1 ;  /* 0x0000000000017941 */ /* 0x000fea0003800000 */
.L_x_137:
        /* <DEDUP_REMOVED lines=10> */
.L_x_140:
[----:B------:R-:W-:Y:S05]  /*5050*/  BSYNC B1 ;  /* 0x0000000000017941 */ /* 0x000fea0003800000 */
.L_x_139:
        /* <DEDUP_REMOVED lines=9> */
.L_x_142:
[----:B------:R-:W-:Y:S05]  /*50f0*/  BSYNC B1 ;  /* 0x0000000000017941 */ /* 0x000fea0003800000 */
.L_x_141:
        /* <DEDUP_REMOVED lines=9> */
.L_x_144:
[----:B------:R-:W-:Y:S05]  /*5190*/  BSYNC B1 ;  /* 0x0000000000017941 */ /* 0x000fea0003800000 */
.L_x_143:
        /* <DEDUP_REMOVED lines=10> */
.L_x_146:
[----:B------:R-:W-:Y:S05]  /*5240*/  BSYNC B1 ;  /* 0x0000000000017941 */ /* 0x000fea0003800000 */
.L_x_145:
        /* <DEDUP_REMOVED lines=10> */
.L_x_148:
[----:B------:R-:W-:Y:S05]  /*52f0*/  BSYNC B1 ;  /* 0x0000000000017941 */ /* 0x000fea0003800000 */
.L_x_147:
        /* <DEDUP_REMOVED lines=9> */
.L_x_150:
[----:B------:R-:W-:Y:S05]  /*5390*/  BSYNC B1 ;  /* 0x0000000000017941 */ /* 0x000fea0003800000 */
.L_x_149:
        /* <DEDUP_REMOVED lines=9> */
.L_x_152:
[----:B------:R-:W-:Y:S05]  /*5430*/  BSYNC B1 ;  /* 0x0000000000017941 */ /* 0x000fea0003800000 */
.L_x_151:
        /* <DEDUP_REMOVED lines=10> */
.L_x_154:
[----:B------:R-:W-:Y:S05]  /*54e0*/  BSYNC B1 ;  /* 0x0000000000017941 */ /* 0x000fea0003800000 */
.L_x_153:
        /* <DEDUP_REMOVED lines=10> */
.L_x_156:
[----:B------:R-:W-:Y:S05]  /*5590*/  BSYNC B1 ;  /* 0x0000000000017941 */ /* 0x000fea0003800000 */
.L_x_155:
        /* <DEDUP_REMOVED lines=9> */
.L_x_158:
[----:B------:R-:W-:Y:S05]  /*5630*/  BSYNC B1 ;  /* 0x0000000000017941 */ /* 0x000fea0003800000 */
.L_x_157:
        /* <DEDUP_REMOVED lines=9> */
.L_x_160:
[----:B------:R-:W-:Y:S05]  /*56d0*/  BSYNC B1 ;  /* 0x0000000000017941 */ /* 0x000fea0003800000 */
.L_x_159:
        /* <DEDUP_REMOVED lines=10> */
.L_x_162:
[----:B------:R-:W-:Y:S05]  /*5780*/  BSYNC B1 ;  /* 0x0000000000017941 */ /* 0x000fea0003800000 */
.L_x_161:
        /* <DEDUP_REMOVED lines=10> */
.L_x_164:
[----:B------:R-:W-:Y:S05]  /*5830*/  BSYNC B1 ;  /* 0x0000000000017941 */ /* 0x000fea0003800000 */
.L_x_163:
        /* <DEDUP_REMOVED lines=9> */
.L_x_166:
[----:B------:R-:W-:Y:S05]  /*58d0*/  BSYNC B1 ;  /* 0x0000000000017941 */ /* 0x000fea0003800000 */
.L_x_165:
        /* <DEDUP_REMOVED lines=9> */
.L_x_168:
[----:B------:R-:W-:Y:S05]  /*5970*/  BSYNC B1 ;  /* 0x0000000000017941 */ /* 0x000fea0003800000 */
.L_x_167:
        /* <DEDUP_REMOVED lines=10> */
.L_x_170:
[----:B------:R-:W-:Y:S05]  /*5a20*/  BSYNC B1 ;  /* 0x0000000000017941 */ /* 0x000fea0003800000 */
.L_x_169:
        /* <DEDUP_REMOVED lines=10> */
.L_x_172:
[----:B------:R-:W-:Y:S05]  /*5ad0*/  BSYNC B1 ;  /* 0x0000000000017941 */ /* 0x000fea0003800000 */
.L_x_171:
        /* <DEDUP_REMOVED lines=9> */
.L_x_174:
[----:B------:R-:W-:Y:S05]  /*5b70*/  BSYNC B1 ;  /* 0x0000000000017941 */ /* 0x000fea0003800000 */
.L_x_173:
        /* <DEDUP_REMOVED lines=9> */
.L_x_176:
[----:B------:R-:W-:Y:S05]  /*5c10*/  BSYNC B1 ;  /* 0x0000000000017941 */ /* 0x000fea0003800000 */
.L_x_175:
        /* <DEDUP_REMOVED lines=10> */
.L_x_178:
[----:B------:R-:W-:Y:S05]  /*5cc0*/  BSYNC B1 ;  /* 0x0000000000017941 */ /* 0x000fea0003800000 */
.L_x_177:
        /* <DEDUP_REMOVED lines=10> */
.L_x_180:
[----:B------:R-:W-:Y:S05]  /*5d70*/  BSYNC B1 ;  /* 0x0000000000017941 */ /* 0x000fea0003800000 */
.L_x_179:
        /* <DEDUP_REMOVED lines=9> */
.L_x_182:
[----:B------:R-:W-:Y:S05]  /*5e10*/  BSYNC B1 ;  /* 0x0000000000017941 */ /* 0x000fea0003800000 */
.L_x_181:
        /* <DEDUP_REMOVED lines=9> */
.L_x_184:
[----:B------:R-:W-:Y:S05]  /*5eb0*/  BSYNC B1 ;  /* 0x0000000000017941 */ /* 0x000fea0003800000 */
.L_x_183:
        /* <DEDUP_REMOVED lines=10> */
.L_x_186:
[----:B------:R-:W-:Y:S05]  /*5f60*/  BSYNC B1 ;  /* 0x0000000000017941 */ /* 0x000fea0003800000 */
.L_x_185:
        /* <DEDUP_REMOVED lines=10> */
.L_x_188:
[----:B------:R-:W-:Y:S05]  /*6010*/  BSYNC B1 ;  /* 0x0000000000017941 */ /* 0x000fea0003800000 */
.L_x_187:
        /* <DEDUP_REMOVED lines=9> */
.L_x_190:
[----:B------:R-:W-:Y:S05]  /*60b0*/  BSYNC B1 ;  /* 0x0000000000017941 */ /* 0x000fea0003800000 */
.L_x_189:
        /* <DEDUP_REMOVED lines=9> */
.L_x_192:
[----:B------:R-:W-:Y:S05]  /*6150*/  BSYNC B1 ;  /* 0x0000000000017941 */ /* 0x000fea0003800000 */
.L_x_191:
        /* <DEDUP_REMOVED lines=10> */
.L_x_194:
[----:B------:R-:W-:Y:S05]  /*6200*/  BSYNC B1 ;  /* 0x0000000000017941 */ /* 0x000fea0003800000 */
.L_x_193:
        /* <DEDUP_REMOVED lines=10> */
.L_x_196:
[----:B------:R-:W-:Y:S05]  /*62b0*/  BSYNC B1 ;  /* 0x0000000000017941 */ /* 0x000fea0003800000 */
.L_x_195:
        /* <DEDUP_REMOVED lines=9> */
.L_x_198:
[----:B------:R-:W-:Y:S05]  /*6350*/  BSYNC B1 ;  /* 0x0000000000017941 */ /* 0x000fea0003800000 */
.L_x_197:
        /* <DEDUP_REMOVED lines=9> */
.L_x_200:
[----:B------:R-:W-:Y:S05]  /*63f0*/  BSYNC B1 ;  /* 0x0000000000017941 */ /* 0x000fea0003800000 */
.L_x_199:
        /* <DEDUP_REMOVED lines=10> */
.L_x_202:
[----:B------:R-:W-:Y:S05]  /*64a0*/  BSYNC B1 ;  /* 0x0000000000017941 */ /* 0x000fea0003800000 */
.L_x_201:
        /* <DEDUP_REMOVED lines=10> */
.L_x_204:
[----:B------:R-:W-:Y:S05]  /*6550*/  BSYNC B1 ;  /* 0x0000000000017941 */ /* 0x000fea0003800000 */
.L_x_203:
        /* <DEDUP_REMOVED lines=9> */
.L_x_206:
[----:B------:R-:W-:Y:S05]  /*65f0*/  BSYNC B1 ;  /* 0x0000000000017941 */ /* 0x000fea0003800000 */
.L_x_205:
        /* <DEDUP_REMOVED lines=9> */
.L_x_208:
[----:B------:R-:W-:Y:S05]  /*6690*/  BSYNC B1 ;  /* 0x0000000000017941 */ /* 0x000fea0003800000 */
.L_x_207:
        /* <DEDUP_REMOVED lines=10> */
.L_x_210:
[----:B------:R-:W-:Y:S05]  /*6740*/  BSYNC B1 ;  /* 0x0000000000017941 */ /* 0x000fea0003800000 */
.L_x_209:
        /* <DEDUP_REMOVED lines=10> */
.L_x_212:
[----:B------:R-:W-:Y:S05]  /*67f0*/  BSYNC B1 ;  /* 0x0000000000017941 */ /* 0x000fea0003800000 */
.L_x_211:
        /* <DEDUP_REMOVED lines=9> */
.L_x_214:
[----:B------:R-:W-:Y:S05]  /*6890*/  BSYNC B1 ;  /* 0x0000000000017941 */ /* 0x000fea0003800000 */
.L_x_213:
        /* <DEDUP_REMOVED lines=9> */
.L_x_216:
[----:B------:R-:W-:Y:S05]  /*6930*/  BSYNC B1 ;  /* 0x0000000000017941 */ /* 0x000fea0003800000 */
.L_x_215:
        /* <DEDUP_REMOVED lines=10> */
.L_x_218:
[----:B------:R-:W-:Y:S05]  /*69e0*/  BSYNC B1 ;  /* 0x0000000000017941 */ /* 0x000fea0003800000 */
.L_x_217:
        /* <DEDUP_REMOVED lines=10> */
.L_x_220:
[----:B------:R-:W-:Y:S05]  /*6a90*/  BSYNC B1 ;  /* 0x0000000000017941 */ /* 0x000fea0003800000 */
.L_x_219:
        /* <DEDUP_REMOVED lines=9> */
.L_x_222:
[----:B------:R-:W-:Y:S05]  /*6b30*/  BSYNC B1 ;  /* 0x0000000000017941 */ /* 0x000fea0003800000 */
.L_x_221:
        /* <DEDUP_REMOVED lines=9> */
.L_x_224:
[----:B------:R-:W-:Y:S05]  /*6bd0*/  BSYNC B1 ;  /* 0x0000000000017941 */ /* 0x000fea0003800000 */
.L_x_223:
        /* <DEDUP_REMOVED lines=10> */
.L_x_226:
[----:B------:R-:W-:Y:S05]  /*6c80*/  BSYNC B1 ;  /* 0x0000000000017941 */ /* 0x000fea0003800000 */
.L_x_225:
        /* <DEDUP_REMOVED lines=10> */
.L_x_228:
[----:B------:R-:W-:Y:S05]  /*6d30*/  BSYNC B1 ;  /* 0x0000000000017941 */ /* 0x000fea0003800000 */
.L_x_227:
        /* <DEDUP_REMOVED lines=9> */
.L_x_230:
[----:B------:R-:W-:Y:S05]  /*6dd0*/  BSYNC B1 ;  /* 0x0000000000017941 */ /* 0x000fea0003800000 */
.L_x_229:
        /* <DEDUP_REMOVED lines=9> */
.L_x_232:
[----:B------:R-:W-:Y:S05]  /*6e70*/  BSYNC B1 ;  /* 0x0000000000017941 */ /* 0x000fea0003800000 */
.L_x_231:
        /* <DEDUP_REMOVED lines=10> */
.L_x_234:
[----:B------:R-:W-:Y:S05]  /*6f20*/  BSYNC B1 ;  /* 0x0000000000017941 */ /* 0x000fea0003800000 */
.L_x_233:
        /* <DEDUP_REMOVED lines=10> */
.L_x_236:
[----:B------:R-:W-:Y:S05]  /*6fd0*/  BSYNC B1 ;  /* 0x0000000000017941 */ /* 0x000fea0003800000 */
.L_x_235:
        /* <DEDUP_REMOVED lines=9> */
.L_x_238:
[----:B------:R-:W-:Y:S05]  /*7070*/  BSYNC B1 ;  /* 0x0000000000017941 */ /* 0x000fea0003800000 */
.L_x_237:
        /* <DEDUP_REMOVED lines=9> */
.L_x_240:
[----:B------:R-:W-:Y:S05]  /*7110*/  BSYNC B1 ;  /* 0x0000000000017941 */ /* 0x000fea0003800000 */
.L_x_239:
        /* <DEDUP_REMOVED lines=10> */
.L_x_242:
[----:B------:R-:W-:Y:S05]  /*71c0*/  BSYNC B1 ;  /* 0x0000000000017941 */ /* 0x000fea0003800000 */
.L_x_241:
        /* <DEDUP_REMOVED lines=10> */
.L_x_244:
[----:B------:R-:W-:Y:S05]  /*7270*/  BSYNC B1 ;  /* 0x0000000000017941 */ /* 0x000fea0003800000 */
.L_x_243:
        /* <DEDUP_REMOVED lines=9> */
.L_x_246:
[----:B------:R-:W-:Y:S05]  /*7310*/  BSYNC B1 ;  /* 0x0000000000017941 */ /* 0x000fea0003800000 */
.L_x_245:
        /* <DEDUP_REMOVED lines=9> */
.L_x_248:
[----:B------:R-:W-:Y:S05]  /*73b0*/  BSYNC B1 ;  /* 0x0000000000017941 */ /* 0x000fea0003800000 */
.L_x_247:
        /* <DEDUP_REMOVED lines=10> */
.L_x_250:
[----:B------:R-:W-:Y:S05]  /*7460*/  BSYNC B1 ;  /* 0x0000000000017941 */ /* 0x000fea0003800000 */
.L_x_249:
        /* <DEDUP_REMOVED lines=10> */
.L_x_252:
[----:B------:R-:W-:Y:S05]  /*7510*/  BSYNC B1 ;  /* 0x0000000000017941 */ /* 0x000fea0003800000 */
.L_x_251:
        /* <DEDUP_REMOVED lines=9> */
.L_x_254:
[----:B------:R-:W-:Y:S05]  /*75b0*/  BSYNC B1 ;  /* 0x0000000000017941 */ /* 0x000fea0003800000 */
.L_x_253:
        /* <DEDUP_REMOVED lines=9> */
.L_x_256:
[----:B------:R-:W-:Y:S05]  /*7650*/  BSYNC B1 ;  /* 0x0000000000017941 */ /* 0x000fea0003800000 */
.L_x_255:
        /* <DEDUP_REMOVED lines=10> */
.L_x_258:
[----:B------:R-:W-:Y:S05]  /*7700*/  BSYNC B1 ;  /* 0x0000000000017941 */ /* 0x000fea0003800000 */
.L_x_257:
        /* <DEDUP_REMOVED lines=10> */
.L_x_260:
[----:B------:R-:W-:Y:S05]  /*77b0*/  BSYNC B1 ;  /* 0x0000000000017941 */ /* 0x000fea0003800000 */
.L_x_259:
        /* <DEDUP_REMOVED lines=9> */
.L_x_262:
[----:B------:R-:W-:Y:S05]  /*7850*/  BSYNC B1 ;  /* 0x0000000000017941 */ /* 0x000fea0003800000 */
.L_x_261:
        /* <DEDUP_REMOVED lines=9> */
.L_x_264:
[----:B------:R-:W-:Y:S05]  /*78f0*/  BSYNC B1 ;  /* 0x0000000000017941 */ /* 0x000fea0003800000 */
.L_x_263:
        /* <DEDUP_REMOVED lines=10> */
.L_x_266:
[----:B------:R-:W-:Y:S05]  /*79a0*/  BSYNC B1 ;  /* 0x0000000000017941 */ /* 0x000fea0003800000 */
.L_x_265:
[----:B0----5:R-:W-:Y:S01]  /*79b0*/  HADD2.F32 R14, -RZ, R149.H0_H0 ;  /* 0x20000095ff0e7230 */ /* 0x021fe20000004100 */
[----:B------:R-:W-:Y:S01]  /*79c0*/  ISETP.GT.AND P0, PT, R8, 0xe9, PT ;  /* 0x000000e90800780c */ /* 0x000fe20003f04270 */
[----:B------:R-:W-:Y:S01]  /*79d0*/  @P2 IMAD.MOV.U32 R8, RZ, RZ, R10 ;  /* 0x000000ffff082224 */ /* 0x000fe200078e000a */
[----:B------:R-:W-:Y:S02]  /*79e0*/  BSSY B1, `(.L_x_267) ;  /* 0x000000a000017945 */ /* 0x000fe40003800000 */
[----:B------:R-:W-:Y:S01]  /*79f0*/  FMUL R9, R14, R145 ;  /* 0x000000910e097220 */ /* 0x000fe20000400000 */
[----:B------:R-:W-:-:S03]  /*7a00*/  ISETP.GT.AND P3, PT, R3, RZ, P0 ;  /* 0x000000ff0300720c */ /* 0x000fc60000764270 */
[----:B------:R-:W-:-:S05]  /*7a10*/  FFMA R9, R28, R144, R9 ;  /* 0x000000901c097223 */ /* 0x000fca0000000009 */
[----:B------:R-:W-:-:S04]  /*7a20*/  F2FP.F16.F32.PACK_AB R9, RZ, R9 ;  /* 0x00000009ff09723e */ /* 0x000fc800000000ff */
[----:B------:R-:W-:Y:S01]  /*7a30*/  PRMT R14, R9, 0x7610, R14 ;  /* 0x00007610090e7816 */ /* 0x000fe2000000000e */
[----:B------:R-:W-:-:S05]  /*7a40*/  @P2 IMAD.MOV.U32 R9, RZ, RZ, R11 ;  /* 0x000000ffff092224 */ /* 0x000fca00078e000b */
[----:B------:R0:W-:Y:S01]  /*7a50*/  @P2 STG.E.U16 desc[UR56][R8.64+0x1d0], R14 ;  /* 0x0001d00e08002986 */ /* 0x0001e2000c101538 */
[----:B------:R-:W-:Y:S05]  /*7a60*/  @!P3 BRA `(.L_x_268) ;  /* 0x000000000004b947 */ /* 0x000fea0003800000 */
[----:B------:R0:W5:Y:S02]  /*7a70*/  LDG.E.LTC128B.U16 R149, desc[UR56][R6.64+0x1d2] ;  /* 0x0001d23806957981 */ /* 0x000164000c1e1520 */
.L_x_268:
[----:B------:R-:W-:Y:S05]  /*7a80*/  BSYNC B1 ;  /* 0x0000000000017941 */ /* 0x000fea0003800000 */
.L_x_267:
[----:B01-345:R-:W-:Y:S01]  /*7a90*/  HADD2.F32 R6, -RZ, R149.H0_H0 ;  /* 0x20000095ff067230 */ /* 0x03bfe20000004100 */
        /* <DEDUP_REMOVED lines=8> */
.L_x_270:
[----:B------:R-:W-:Y:S05]  /*7b20*/  BSYNC B1 ;  /* 0x0000000000017941 */ /* 0x000fea0003800000 */
.L_x_269:
[----:B0----5:R-:W-:Y:S01]  /*7b30*/  HADD2.F32 R6, -RZ, R149.H0_H0 ;  /* 0x20000095ff067230 */ /* 0x021fe20000004100 */
[----:B------:R-:W-:Y:S01]  /*7b40*/  ISETP.GT.AND P0, PT, R3, 0x8, P0 ;  /* 0x000000080300780c */ /* 0x000fe20000704270 */
[----:B------:R-:W-:Y:S03]  /*7b50*/  BSSY B1, `(.L_x_271) ;  /* 0x000000a000017945 */ /* 0x000fe60003800000 */
[----:B------:R-:W-:Y:S01]  /*7b60*/  FMUL R7, R6, R145 ;  /* 0x0000009106077220 */ /* 0x000fe20000400000 */
[----:B------:R-:W-:-:S03]  /*7b70*/  @P1 IMAD.MOV.U32 R6, RZ, RZ, R12 ;  /* 0x000000ffff061224 */ /* 0x000fc600078e000c */
[----:B------:R-:W-:-:S05]  /*7b80*/  FFMA R7, R30, R144, R7 ;  /* 0x000000901e077223 */ /* 0x000fca0000000007 */
[----:B------:R-:W-:-:S04]  /*7b90*/  F2FP.F16.F32.PACK_AB R7, RZ, R7 ;  /* 0x00000007ff07723e */ /* 0x000fc800000000ff */
[----:B------:R-:W-:Y:S01]  /*7ba0*/  PRMT R8, R7, 0x7610, R8 ;  /* 0x0000761007087816 */ /* 0x000fe20000000008 */
[----:B------:R-:W-:-:S05]  /*7bb0*/  @P1 IMAD.MOV.U32 R7, RZ, RZ, R13 ;  /* 0x000000ffff071224 */ /* 0x000fca00078e000d */
[----:B------:R0:W-:Y:S01]  /*7bc0*/  @P1 STG.E.U16 desc[UR56][R6.64+0x1d0], R8 ;  /* 0x0001d00806001986 */ /* 0x0001e2000c101538 */
[----:B------:R-:W-:Y:S05]  /*7bd0*/  @!P0 BRA `(.L_x_272) ;  /* 0x0000000000048947 */ /* 0x000fea0003800000 */
[----:B------:R3:W5:Y:S02]  /*7be0*/  LDG.E.LTC128B.U16 R149, desc[UR56][R4.64+0x1d2] ;  /* 0x0001d23804957981 */ /* 0x000764000c1e1520 */
.L_x_272:
[----:B------:R-:W-:Y:S05]  /*7bf0*/  BSYNC B1 ;  /* 0x0000000000017941 */ /* 0x000fea0003800000 */
.L_x_271:
[----:B------:R-:W-:Y:S05]  /*7c00*/  @!P0 BRA `(.L_x_273) ;  /* 0x0000002800708947 */ /* 0x000fea0003800000 */
[----:B-123-5:R-:W-:-:S05]  /*7c10*/  HADD2.F32 R4, -RZ, R149.H0_H0 ;  /* 0x20000095ff047230 */ /* 0x02efca0000004100 */
[----:B------:R-:W-:-:S04]  /*7c20*/  FMUL R4, R4, R145 ;  /* 0x0000009104047220 */ /* 0x000fc80000400000 */
[----:B------:R-:W-:-:S05]  /*7c30*/  FFMA R4, R31, R144, R4 ;  /* 0x000000901f047223 */ /* 0x000fca0000000004 */
[----:B------:R-:W-:-:S05]  /*7c40*/  F2FP.F16.F32.PACK_AB R4, RZ, R4 ;  /* 0x00000004ff04723e */ /* 0x000fca00000000ff */
[----:B------:R4:W-:Y:S01]  /*7c50*/  STG.E.U16 desc[UR56][R12.64+0x1d2], R4 ;  /* 0x0001d2040c007986 */ /* 0x0009e2000c101538 */
[----:B------:R-:W-:Y:S05]  /*7c60*/  BRA `(.L_x_273) ;  /* 0x0000002800587947 */ /* 0x000fea0003800000 */
.L_x_36:
[----:B------:R-:W-:Y:S01]  /*7c70*/  ULDC.64 UR4, c[0x0][0x5c0] ;  /* 0x0001700000047ab9 */ /* 0x000fe20000000a00 */
[----:B------:R-:W-:Y:S01]  /*7c80*/  ISETP.GT.AND P3, PT, R8, 0x1, PT ;  /* 0x000000010800780c */ /* 0x000fe20003f64270 */
[-C--:B------:R-:W-:Y:S01]  /*7c90*/  FMUL R136, R136, R144.reuse ;  /* 0x0000009088887220 */ /* 0x080fe20000400000 */
[----:B------:R-:W-:Y:S01]  /*7ca0*/  LEA R10, P0, R6, UR4, 0x1 ;  /* 0x00000004060a7c11 */ /* 0x000fe2000f8008ff */
[-C--:B------:R-:W-:Y:S01]  /*7cb0*/  FMUL R137, R137, R144.reuse ;  /* 0x0000009089897220 */ /* 0x080fe20000400000 */
[----:B------:R-:W-:Y:S01]  /*7cc0*/  SHF.L.U64.HI R5, R4, 0x4, R5 ;  /* 0x0000000404057819 */ /* 0x000fe20000010205 */
[-C--:B------:R-:W-:Y:S01]  /*7cd0*/  FMUL R138, R138, R144.reuse ;  /* 0x000000908a8a7220 */ /* 0x080fe20000400000 */
[----:B------:R-:W-:Y:S01]  /*7ce0*/  LEA.HI.X R11, R6, UR5, R9, 0x1, P0 ;  /* 0x00000005060b7c11 */ /* 0x000fe200080f0c09 */
[-C--:B------:R-:W-:Y:S01]  /*7cf0*/  FMUL R139, R139, R144.reuse ;  /* 0x000000908b8b7220 */ /* 0x080fe20000400000 */
[----:B------:R-:W-:Y:S01]  /*7d00*/  ISETP.GT.AND P0, PT, R3, RZ, P3 ;  /* 0x000000ff0300720c */ /* 0x000fe20001f04270 */
[----:B------:R-:W-:Y:S01]  /*7d10*/  FMUL R140, R140, R144 ;  /* 0x000000908c8c7220 */ /* 0x000fe20000400000 */
[----:B------:R-:W-:Y:S01]  /*7d20*/  F2FP.F16.F32.PACK_AB R136, RZ, R136 ;  /* 0x00000088ff88723e */ /* 0x000fe200000000ff */
[-C--:B------:R-:W-:Y:S01]  /*7d30*/  FMUL R141, R141, R144.reuse ;  /* 0x000000908d8d7220 */ /* 0x080fe20000400000 */
[----:B------:R-:W-:Y:S01]  /*7d40*/  F2FP.F16.F32.PACK_AB R137, RZ, R137 ;  /* 0x00000089ff89723e */ /* 0x000fe200000000ff */
[----:B------:R-:W-:Y:S01]  /*7d50*/  FMUL R142, R142, R144 ;  /* 0x000000908e8e7220 */ /* 0x000fe20000400000 */
[----:B------:R-:W-:Y:S01]  /*7d60*/  LEA R4, P4, R4, R10, 0x4 ;  /* 0x0000000a04047211 */ /* 0x000fe200078820ff */
[----:B------:R-:W-:Y:S01]  /*7d70*/  @P2 STG.E.U16 desc[UR56][R10.64], R136 ;  /* 0x000000880a002986 */ /* 0x000fe2000c101538 */
[----:B------:R-:W-:Y:S01]  /*7d80*/  ISETP.GT.AND P2, PT, R8, 0x8, PT ;  /* 0x000000080800780c */ /* 0x000fe20003f44270 */
[----:B------:R-:W-:Y:S01]  /*7d90*/  FMUL R143, R143, R144 ;  /* 0x000000908f8f7220 */ /* 0x000fe20000400000 */
[----:B------:R-:W-:Y:S01]  /*7da0*/  ISETP.GT.AND P1, PT, R3, 0x8, P1 ;  /* 0x000000080300780c */ /* 0x000fe20000f24270 */
[--C-:B------:R-:W-:Y:S01]  /*7db0*/  IMAD.X R5, R5, 0x1, R11.reuse, P4 ;  /* 0x0000000105057824 */ /* 0x100fe200020e060b */
[C---:B------:R-:W-:Y:S01]  /*7dc0*/  ISETP.GT.AND P5, PT, R3.reuse, RZ, P2 ;  /* 0x000000ff0300720c */ /* 0x040fe200017a4270 */
[--C-:B------:R-:W-:Y:S01]  /*7dd0*/  @P0 IMAD.MOV.U32 R6, RZ, RZ, R10.reuse ;  /* 0x000000ffff060224 */ /* 0x100fe200078e000a */
[----:B------:R-:W-:Y:S01]  /*7de0*/  ISETP.GT.AND P3, PT, R3, 0x8, P3 ;  /* 0x000000080300780c */ /* 0x000fe20001f64270 */
[--C-:B------:R-:W-:Y:S01]  /*7df0*/  @P0 IMAD.MOV.U32 R7, RZ, RZ, R11.reuse ;  /* 0x000000ffff070224 */ /* 0x100fe200078e000b */
[----:B------:R-:W-:Y:S01]  /*7e00*/  F2FP.F16.F32.PACK_AB R138, RZ, R138 ;  /* 0x0000008aff8a723e */ /* 0x000fe200000000ff */
[-C--:B------:R-:W-:Y:S01]  /*7e10*/  FMUL R128, R128, R144.reuse ;  /* 0x0000009080807220 */ /* 0x080fe20000400000 */
[----:B------:R-:W-:Y:S01]  /*7e20*/  F2FP.F16.F32.PACK_AB R139, RZ, R139 ;  /* 0x0000008bff8b723e */ /* 0x000fe200000000ff */
[-C--:B------:R-:W-:Y:S01]  /*7e30*/  FMUL R129, R129, R144.reuse ;  /* 0x0000009081817220 */ /* 0x080fe20000400000 */
[----:B------:R0:W-:Y:S01]  /*7e40*/  @P0 STG.E.U16 desc[UR56][R6.64+0x2], R137 ;  /* 0x0000028906000986 */ /* 0x0001e2000c101538 */
[----:B------:R-:W-:Y:S01]  /*7e50*/  ISETP.GT.AND P0, PT, R8, 0x9, PT ;  /* 0x000000090800780c */ /* 0x000fe20003f04270 */
[----:B------:R-:W-:Y:S01]  /*7e60*/  FMUL R130, R130, R144 ;  /* 0x0000009082827220 */ /* 0x000fe20000400000 */
[----:B------:R-:W-:Y:S01]  /*7e70*/  F2FP.F16.F32.PACK_AB R140, RZ, R140 ;  /* 0x0000008cff8c723e */ /* 0x000fe200000000ff */
[----:B------:R-:W-:Y:S01]  /*7e80*/  @P1 STG.E.U16 desc[UR56][R4.64], R138 ;  /* 0x0000008a04001986 */ /* 0x000fe2000c101538 */
[----:B------:R-:W-:Y:S01]  /*7e90*/  ISETP.GT.AND P4, PT, R3, RZ, P0 ;  /* 0x000000ff0300720c */ /* 0x000fe20000784270 */
[-C--:B------:R-:W-:Y:S01]  /*7ea0*/  FMUL R131, R131, R144.reuse ;  /* 0x0000009083837220 */ /* 0x080fe20000400000 */
[----:B------:R-:W-:Y:S01]  /*7eb0*/  ISETP.GT.AND P1, PT, R8, 0x10, PT ;  /* 0x000000100800780c */ /* 0x000fe20003f24270 */
[----:B------:R-:W-:Y:S01]  /*7ec0*/  @P3 STG.E.U16 desc[UR56][R4.64+0x2], R139 ;  /* 0x0000028b04003986 */ /* 0x000fe2000c101538 */
[----:B------:R-:W-:Y:S01]  /*7ed0*/  F2FP.F16.F32.PACK_AB R141, RZ, R141 ;  /* 0x0000008dff8d723e */ /* 0x000fe200000000ff */
[-C--:B------:R-:W-:Y:S01]  /*7ee0*/  FMUL R132, R132, R144.reuse ;  /* 0x0000009084847220 */ /* 0x080fe20000400000 */
[C---:B------:R-:W-:Y:S01]  /*7ef0*/  ISETP.GT.AND P2, PT, R3.reuse, 0x8, P2 ;  /* 0x000000080300780c */ /* 0x040fe20001744270 */
[--C-:B0-----:R-:W-:Y:S01]  /*7f00*/  @P5 IMAD.MOV.U32 R6, RZ, RZ, R10.reuse ;  /* 0x000000ffff065224 */ /* 0x101fe200078e000a */
[----:B------:R-:W-:Y:S01]  /*7f10*/  ISETP.GT.AND P3, PT, R3, 0x8, P0 ;  /* 0x000000080300780c */ /* 0x000fe20000764270 */
[--C-:B------:R-:W-:Y:S01]  /*7f20*/  @P5 IMAD.MOV.U32 R7, RZ, RZ, R11.reuse ;  /* 0x000000ffff075224 */ /* 0x100fe200078e000b */
[----:B------:R-:W-:Y:S01]  /*7f30*/  ISETP.GT.AND P0, PT, R8, 0x11, PT ;  /* 0x000000110800780c */ /* 0x000fe20003f04270 */
[----:B------:R-:W-:Y:S01]  /*7f40*/  FMUL R133, R133, R144 ;  /* 0x0000009085857220 */ /* 0x000fe20000400000 */
[----:B------:R-:W-:Y:S01]  /*7f50*/  F2FP.F16.F32.PACK_AB R142, RZ, R142 ;  /* 0x0000008eff8e723e */ /* 0x000fe200000000ff */
[-C--:B------:R-:W-:Y:S01]  /*7f60*/  FMUL R134, R134, R144.reuse ;  /* 0x0000009086867220 */ /* 0x080fe20000400000 */
[----:B------:R0:W-:Y:S01]  /*7f70*/  @P5 STG.E.U16 desc[UR56][R6.64+0x10], R140 ;  /* 0x0000108c06005986 */ /* 0x0001e2000c101538 */
[----:B------:R-:W-:Y:S01]  /*7f80*/  ISETP.GT.AND P5, PT, R3, RZ, P1 ;  /* 0x000000ff0300720c */ /* 0x000fe20000fa4270 */
[-C--:B------:R-:W-:Y:S01]  /*7f90*/  FMUL R135, R135, R144.reuse ;  /* 0x0000009087877220 */ /* 0x080fe20000400000 */
[----:B------:R-:W-:Y:S01]  /*7fa0*/  F2FP.F16.F32.PACK_AB R143, RZ, R143 ;  /* 0x0000008fff8f723e */ /* 0x000fe200000000ff */
[----:B------:R-:W-:Y:S01]  /*7fb0*/  FMUL R120, R120, R144 ;  /* 0x0000009078787220 */ /* 0x000fe20000400000 */
[----:B------:R-:W-:Y:S01]  /*7fc0*/  F2FP.F16.F32.PACK_AB R128, RZ, R128 ;  /* 0x00000080ff80723e */ /* 0x000fe200000000ff */
[-C--:B------:R-:W-:Y:S01]  /*7fd0*/  FMUL R121, R121, R144.reuse ;  /* 0x0000009079797220 */ /* 0x080fe20000400000 */
[----:B------:R-:W-:Y:S01]  /*7fe0*/  F2FP.F16.F32.PACK_AB R129, RZ, R129 ;  /* 0x00000081ff81723e */ /* 0x000fe200000000ff */
[-C--:B------:R-:W-:Y:S01]  /*7ff0*/  FMUL R122, R122, R144.reuse ;  /* 0x000000907a7a7220 */ /* 0x080fe20000400000 */
[----:B------:R-:W-:Y:S01]  /*8000*/  ISETP.GT.AND P1, PT, R3, 0x8, P1 ;  /* 0x000000080300780c */ /* 0x000fe20000f24270 */
[----:B------:R-:W-:Y:S01]  /*8010*/  FMUL R123, R123, R144 ;  /* 0x000000907b7b7220 */ /* 0x000fe20000400000 */
[----:B------:R-:W-:Y:S01]  /*8020*/  F2FP.F16.F32.PACK_AB R130, RZ, R130 ;  /* 0x00000082ff82723e */ /* 0x000fe200000000ff */
[--C-:B0-----:R-:W-:Y:S01]  /*8030*/  @P4 IMAD.MOV.U32 R6, RZ, RZ, R10.reuse ;  /* 0x000000ffff064224 */ /* 0x101fe200078e000a */
[----:B------:R-:W-:Y:S01]  /*8040*/  F2FP.F16.F32.PACK_AB R131, RZ, R131 ;  /* 0x00000083ff83723e */ /* 0x000fe200000000ff */
[--C-:B------:R-:W-:Y:S01]  /*8050*/  @P4 IMAD.MOV.U32 R7, RZ, RZ, R11.reuse ;  /* 0x000000ffff074224 */ /* 0x100fe200078e000b */
[----:B------:R-:W-:Y:S01]  /*8060*/  F2FP.F16.F32.PACK_AB R132, RZ, R132 ;  /* 0x00000084ff84723e */ /* 0x000fe200000000ff */
[-C--:B------:R-:W-:Y:S01]  /*8070*/  FMUL R124, R124, R144.reuse ;  /* 0x000000907c7c7220 */ /* 0x080fe20000400000 */
[----:B------:R-:W-:Y:S01]  /*8080*/  F2FP.F16.F32.PACK_AB R133, RZ, R133 ;  /* 0x00000085ff85723e */ /* 0x000fe200000000ff */
[-C--:B------:R-:W-:Y:S01]  /*8090*/  FMUL R125, R125, R144.reuse ;  /* 0x000000907d7d7220 */ /* 0x080fe20000400000 */
[----:B------:R0:W-:Y:S01]  /*80a0*/  @P4 STG.E.U16 desc[UR56][R6.64+0x12], R141 ;  /* 0x0000128d06004986 */ /* 0x0001e2000c101538 */
[----:B------:R-:W-:Y:S01]  /*80b0*/  ISETP.GT.AND P4, PT, R3, RZ, P0 ;  /* 0x000000ff0300720c */ /* 0x000fe20000784270 */
[----:B------:R-:W-:Y:S01]  /*80c0*/  FMUL R126, R126, R144 ;  /* 0x000000907e7e7220 */ /* 0x000fe20000400000 */
[----:B------:R-:W-:Y:S01]  /*80d0*/  F2FP.F16.F32.PACK_AB R134, RZ, R134 ;  /* 0x00000086ff86723e */ /* 0x000fe200000000ff */
[----:B------:R-:W-:Y:S01]  /*80e0*/  @P2 STG.E.U16 desc[UR56][R4.64+0x10], R142 ;  /* 0x0000108e04002986 */ /* 0x000fe2000c101538 */
[----:B------:R-:W-:Y:S01]  /*80f0*/  ISETP.GT.AND P2, PT, R8, 0x18, PT ;  /* 0x000000180800780c */ /* 0x000fe20003f44270 */
[-C--:B------:R-:W-:Y:S01]  /*8100*/  FMUL R127, R127, R144.reuse ;  /* 0x000000907f7f7220 */ /* 0x080fe20000400000 */
[----:B------:R-:W-:Y:S01]  /*8110*/  F2FP.F16.F32.PACK_AB R135, RZ, R135 ;  /* 0x00000087ff87723e */ /* 0x000fe200000000ff */
[----:B------:R-:W-:Y:S01]  /*8120*/  @P3 STG.E.U16 desc[UR56][R4.64+0x12], R143 ;  /* 0x0000128f04003986 */ /* 0x000fe2000c101538 */
[----:B------:R-:W-:Y:S01]  /*8130*/  ISETP.GT.AND P3, PT, R3, 0x8, P0 ;  /* 0x000000080300780c */ /* 0x000fe20000764270 */
[----:B------:R-:W-:Y:S01]  /*8140*/  FMUL R112, R112, R144 ;  /* 0x0000009070707220 */ /* 0x000fe20000400000 */
[----:B------:R-:W-:Y:S01]  /*8150*/  ISETP.GT.AND P0, PT, R8, 0x19, PT ;  /* 0x000000190800780c */ /* 0x000fe20003f04270 */
[--C-:B0-----:R-:W-:Y:S01]  /*8160*/  @P5 IMAD.MOV.U32 R6, RZ, RZ, R10.reuse ;  /* 0x000000ffff065224 */ /* 0x101fe200078e000a */
[----:B------:R-:W-:Y:S01]  /*8170*/  F2FP.F16.F32.PACK_AB R120, RZ, R120 ;  /* 0x00000078ff78723e */ /* 0x000fe200000000ff */
[--C-:B------:R-:W-:Y:S01]  /*8180*/  @P5 IMAD.MOV.U32 R7, RZ, RZ, R11.reuse ;  /* 0x000000ffff075224 */ /* 0x100fe200078e000b */
[----:B------:R-:W-:Y:S01]  /*8190*/  F2FP.F16.F32.PACK_AB R121, RZ, R121 ;  /* 0x00000079ff79723e */ /* 0x000fe200000000ff */
        /* <DEDUP_REMOVED lines=11> */
[----:B------:R-:W-:Y:S01]  /*8250*/  FMUL R118, R118, R144 ;  /* 0x0000009076767220 */ /* 0x000fe20000400000 */
[----:B------:R-:W-:Y:S01]  /*8260*/  F2FP.F16.F32.PACK_AB R126, RZ, R126 ;  /* 0x0000007eff7e723e */ /* 0x000fe200000000ff */
[----:B------:R-:W-:Y:S01]  /*8270*/  FMUL R119, R119, R144 ;  /* 0x0000009077777220 */ /* 0x000fe20000400000 */
[----:B------:R-:W-:Y:S01]  /*8280*/  F2FP.F16.F32.PACK_AB R127, RZ, R127 ;  /* 0x0000007fff7f723e */ /* 0x000fe200000000ff */
        /* <DEDUP_REMOVED lines=8> */
[C---:B------:R-:W-:Y:S01]  /*8310*/  ISETP.GT.AND P4, PT, R3.reuse, RZ, P0 ;  /* 0x000000ff0300720c */ /* 0x040fe20000784270 */
[-C--:B------:R-:W-:Y:S01]  /*8320*/  FMUL R106, R106, R144.reuse ;  /* 0x000000906a6a7220 */ /* 0x080fe20000400000 */
[----:B------:R-:W-:Y:S01]  /*8330*/  F2FP.F16.F32.PACK_AB R115, RZ, R115 ;  /* 0x00000073ff73723e */ /* 0x000fe200000000ff */
[----:B------:R-:W-:Y:S01]  /*8340*/  @P1 STG.E.U16 desc[UR56][R4.64+0x20], R130 ;  /* 0x0000208204001986 */ /* 0x000fe2000c101538 */
[----:B------:R-:W-:Y:S01]  /*8350*/  ISETP.GT.AND P1, PT, R3, 0x8, P2 ;  /* 0x000000080300780c */ /* 0x000fe20001724270 */
[-C--:B------:R-:W-:Y:S01]  /*8360*/  FMUL R107, R107, R144.reuse ;  /* 0x000000906b6b7220 */ /* 0x080fe20000400000 */
[----:B------:R-:W-:Y:S01]  /*8370*/  ISETP.GT.AND P2, PT, R8, 0x20, PT ;  /* 0x000000200800780c */ /* 0x000fe20003f44270 */
        /* <DEDUP_REMOVED lines=251> */
[----:B0-----:R-:W-:Y:S01]  /*9330*/  @P4 IMAD.MOV.U32 R6, RZ, RZ, R10 ;  /* 0x000000ffff064224 */ /* 0x001fe200078e000a */
[----:B------:R-:W-:Y:S01]  /*9340*/  F2FP.F16.F32.PACK_AB R36, RZ, R36 ;  /* 0x00000024ff24723e */ /* 0x000fe200000000ff */
[----:B------:R-:W-:Y:S01]  /*9350*/  @P4 IMAD.MOV.U32 R7, RZ, RZ, R11 ;  /* 0x000000ffff074224 */ /* 0x000fe200078e000b */
        /* <DEDUP_REMOVED lines=10> */
[----:B------:R-:W-:Y:S01]  /*9400*/  FMUL R31, R31, R144 ;  /* 0x000000901f1f7220 */ /* 0x000fe20000400000 */
[----:B------:R-:W-:Y:S01]  /*9410*/  ISETP.GT.AND P2, PT, R8, 0x58, PT ;  /* 0x000000580800780c */ /* 0x000fe20003f44270 */
[----:B------:R-:W-:Y:S01]  /*9420*/  @P3 STG.E.U16 desc[UR56][R4.64+0x92], R111 ;  /* 0x0000926f04003986 */ /* 0x000fe2000c101538 */
[----:B------:R-:W-:-:S02]  /*9430*/  ISETP.GT.AND P3, PT, R3, 0x8, P0 ;  /* 0x000000080300780c */ /* 0x000fc40000764270 */
[----:B------:R-:W-:Y:S01]  /*9440*/  ISETP.GT.AND P0, PT, R8, 0x59, PT ;  /* 0x000000590800780c */ /* 0x000fe20003f04270 */
[----:B0-----:R-:W-:Y:S01]  /*9450*/  @P5 IMAD.MOV.U32 R6, RZ, RZ, R10 ;  /* 0x000000ffff065224 */ /* 0x001fe200078e000a */
[----:B------:R-:W-:Y:S01]  /*9460*/  F2FP.F16.F32.PACK_AB R24, RZ, R24 ;  /* 0x00000018ff18723e */ /* 0x000fe200000000ff */
[----:B------:R-:W-:Y:S01]  /*9470*/  @P5 IMAD.MOV.U32 R7, RZ, RZ, R11 ;  /* 0x000000ffff075224 */ /* 0x000fe200078e000b */
[----:B------:R-:W-:Y:S02]  /*9480*/  F2FP.F16.F32.PACK_AB R25, RZ, R25 ;  /* 0x00000019ff19723e */ /* 0x000fe400000000ff */
[----:B------:R-:W-:Y:S02]  /*9490*/  F2FP.F16.F32.PACK_AB R26, RZ, R26 ;  /* 0x0000001aff1a723e */ /* 0x000fe400000000ff */
[----:B------:R0:W-:Y:S01]  /*94a0*/  @P5 STG.E.U16 desc[UR56][R6.64+0xa0], R96 ;  /* 0x0000a06006005986 */ /* 0x0001e2000c101538 */
[----:B------:R-:W-:Y:S02]  /*94b0*/  ISETP.GT.AND P5, PT, R3, RZ, P2 ;  /* 0x000000ff0300720c */ /* 0x000fe400017a4270 */
[----:B------:R-:W-:-:S02]  /*94c0*/  F2FP.F16.F32.PACK_AB R27, RZ, R27 ;  /* 0x0000001bff1b723e */ /* 0x000fc400000000ff */
[----:B------:R-:W-:Y:S02]  /*94d0*/  F2FP.F16.F32.PACK_AB R28, RZ, R28 ;  /* 0x0000001cff1c723e */ /* 0x000fe400000000ff */
[----:B------:R-:W-:Y:S02]  /*94e0*/  F2FP.F16.F32.PACK_AB R29, RZ, R29 ;  /* 0x0000001dff1d723e */ /* 0x000fe400000000ff */
[----:B------:R-:W-:Y:S02]  /*94f0*/  F2FP.F16.F32.PACK_AB R30, RZ, R30 ;  /* 0x0000001eff1e723e */ /* 0x000fe400000000ff */
[----:B------:R-:W-:Y:S01]  /*9500*/  F2FP.F16.F32.PACK_AB R31, RZ, R31 ;  /* 0x0000001fff1f723e */ /* 0x000fe200000000ff */
[----:B0-----:R-:W-:Y:S02]  /*9510*/  @P4 IMAD.MOV.U32 R6, RZ, RZ, R10 ;  /* 0x000000ffff064224 */ /* 0x001fe400078e000a */
[----:B------:R-:W-:-:S05]  /*9520*/  @P4 IMAD.MOV.U32 R7, RZ, RZ, R11 ;  /* 0x000000ffff074224 */ /* 0x000fca00078e000b */
[----:B------:R0:W-:Y:S01]  /*9530*/  @P4 STG.E.U16 desc[UR56][R6.64+0xa2], R97 ;  /* 0x0000a26106004986 */ /* 0x0001e2000c101538 */
[----:B------:R-:W-:-:S03]  /*9540*/  ISETP.GT.AND P4, PT, R3, RZ, P0 ;  /* 0x000000ff0300720c */ /* 0x000fc60000784270 */
[----:B------:R-:W-:Y:S01]  /*9550*/  @P1 STG.E.U16 desc[UR56][R4.64+0xa0], R98 ;  /* 0x0000a06204001986 */ /* 0x000fe2000c101538 */
[C---:B------:R-:W-:Y:S02]  /*9560*/  ISETP.GT.AND P1, PT, R3.reuse, 0x8, P2 ;  /* 0x000000080300780c */ /* 0x040fe40001724270 */
[C---:B------:R-:W-:Y:S01]  /*9570*/  ISETP.GT.AND P2, PT, R8.reuse, 0x60, PT ;  /* 0x000000600800780c */ /* 0x040fe20003f44270 */
[----:B------:R-:W-:Y:S01]  /*9580*/  @P3 STG.E.U16 desc[UR56][R4.64+0xa2], R99 ;  /* 0x0000a26304003986 */ /* 0x000fe2000c101538 */
[----:B------:R-:W-:Y:S02]  /*9590*/  ISETP.GT.AND P3, PT, R3, 0x8, P0 ;  /* 0x000000080300780c */ /* 0x000fe40000764270 */
[----:B------:R-:W-:Y:S01]  /*95a0*/  ISETP.GT.AND P0, PT, R8, 0x61, PT ;  /* 0x000000610800780c */ /* 0x000fe20003f04270 */
[----:B0-----:R-:W-:Y:S02]  /*95b0*/  @P5 IMAD.MOV.U32 R6, RZ, RZ, R10 ;  /* 0x000000ffff065224 */ /* 0x001fe400078e000a */
[----:B------:R-:W-:-:S05]  /*95c0*/  @P5 IMAD.MOV.U32 R7, RZ, RZ, R11 ;  /* 0x000000ffff075224 */ /* 0x000fca00078e000b */
[----:B------:R0:W-:Y:S01]  /*95d0*/  @P5 STG.E.U16 desc[UR56][R6.64+0xb0], R100 ;  /* 0x0000b06406005986 */ /* 0x0001e2000c101538 */
[----:B------:R-:W-:Y:S01]  /*95e0*/  ISETP.GT.AND P5, PT, R3, RZ, P2 ;  /* 0x000000ff0300720c */ /* 0x000fe200017a4270 */
        /* <DEDUP_REMOVED lines=181> */
[C---:B------:R-:W-:Y:S02]  /*a140*/  ISETP.GT.AND P5, PT, R3.reuse, RZ, P2 ;  /* 0x000000ff0300720c */ /* 0x040fe400017a4270 */
[----:B------:R-:W-:Y:S01]  /*a150*/  ISETP.GT.AND P2, PT, R3, 0x8, P2 ;  /* 0x000000080300780c */ /* 0x000fe20001744270 */
[----:B0-----:R-:W-:Y:S02]  /*a160*/  @P4 IMAD.MOV.U32 R6, RZ, RZ, R10 ;  /* 0x000000ffff064224 */ /* 0x001fe400078e000a */
[----:B------:R-:W-:-:S05]  /*a170*/  @P4 IMAD.MOV.U32 R7, RZ, RZ, R11 ;  /* 0x000000ffff074224 */ /* 0x000fca00078e000b */
[----:B------:R0:W-:Y:S01]  /*a180*/  @P4 STG.E.U16 desc[UR56][R6.64+0x182], R41 ;  /* 0x0001822906004986 */ /* 0x0001e2000c101538 */
[C---:B------:R-:W-:Y:S02]  /*a190*/  ISETP.GT.AND P4, PT, R3.reuse, RZ, P0 ;  /* 0x000000ff0300720c */ /* 0x040fe40000784270 */
[----:B------:R-:W-:Y:S01]  /*a1a0*/  ISETP.GT.AND P0, PT, R3, 0x8, P0 ;  /* 0x000000080300780c */ /* 0x000fe20000704270 */
[----:B------:R-:W-:Y:S01]  /*a1b0*/  @P1 STG.E.U16 desc[UR56][R4.64+0x180], R42 ;  /* 0x0001802a04001986 */ /* 0x000fe2000c101538 */
[----:B------:R-:W-:-:S03]  /*a1c0*/  ISETP.GT.AND P1, PT, R8, 0xd1, PT ;  /* 0x000000d10800780c */ /* 0x000fc60003f24270 */
[----:B------:R-:W-:Y:S01]  /*a1d0*/  @P3 STG.E.U16 desc[UR56][R4.64+0x182], R43 ;  /* 0x0001822b04003986 */ /* 0x000fe2000c101538 */
        /* <DEDUP_REMOVED lines=9> */
[----:B------:R-:W-:Y:S04]  /*a270*/  @P2 STG.E.U16 desc[UR56][R4.64+0x190], R46 ;  /* 0x0001902e04002986 */ /* 0x000fe8000c101538 */
[----:B------:R-:W-:Y:S01]  /*a280*/  @P0 STG.E.U16 desc[UR56][R4.64+0x192], R47 ;  /* 0x0001922f04000986 */ /* 0x000fe2000c101538 */
[----:B------:R-:W-:Y:S01]  /*a290*/  ISETP.GT.AND P0, PT, R3, 0x8, P3 ;  /* 0x000000080300780c */ /* 0x000fe20001f04270 */
[----:B0-----:R-:W-:Y:S02]  /*a2a0*/  @P5 IMAD.MOV.U32 R6, RZ, RZ, R10 ;  /* 0x000000ffff065224 */ /* 0x001fe400078e000a */
[----:B------:R-:W-:-:S05]  /*a2b0*/  @P5 IMAD.MOV.U32 R7, RZ, RZ, R11 ;  /* 0x000000ffff075224 */ /* 0x000fca00078e000b */
[----:B------:R0:W-:Y:S01]  /*a2c0*/  @P5 STG.E.U16 desc[UR56][R6.64+0x1a0], R32 ;  /* 0x0001a02006005986 */ /* 0x0001e2000c101538 */
[----:B------:R-:W-:Y:S02]  /*a2d0*/  ISETP.GT.AND P5, PT, R3, 0x8, P1 ;  /* 0x000000080300780c */ /* 0x000fe40000fa4270 */
[----:B------:R-:W-:-:S04]  /*a2e0*/  ISETP.GT.AND P1, PT, R8, 0xd9, PT ;  /* 0x000000d90800780c */ /* 0x000fc80003f24270 */
[----:B------:R-:W-:Y:S01]  /*a2f0*/  ISETP.GT.AND P3, PT, R3, RZ, P1 ;  /* 0x000000ff0300720c */ /* 0x000fe20000f64270 */
[----:B0-----:R-:W-:Y:S02]  /*a300*/  @P4 IMAD.MOV.U32 R6, RZ, RZ, R10 ;  /* 0x000000ffff064224 */ /* 0x001fe400078e000a */
[----:B------:R-:W-:-:S05]  /*a310*/  @P4 IMAD.MOV.U32 R7, RZ, RZ, R11 ;  /* 0x000000ffff074224 */ /* 0x000fca00078e000b */
[----:B------:R0:W-:Y:S01]  /*a320*/  @P4 STG.E.U16 desc[UR56][R6.64+0x1a2], R33 ;  /* 0x0001a22106004986 */ /* 0x0001e2000c101538 */
[----:B------:R-:W-:-:S03]  /*a330*/  ISETP.GT.AND P4, PT, R8, 0xd8, PT ;  /* 0x000000d80800780c */ /* 0x000fc60003f84270 */
[----:B------:R-:W-:Y:S01]  /*a340*/  @P0 STG.E.U16 desc[UR56][R4.64+0x1a0], R34 ;  /* 0x0001a02204000986 */ /* 0x000fe2000c101538 */
[C---:B------:R-:W-:Y:S02]  /*a350*/  ISETP.GT.AND P2, PT, R3.reuse, RZ, P4 ;  /* 0x000000ff0300720c */ /* 0x040fe40002744270 */
[C---:B------:R-:W-:Y:S01]  /*a360*/  ISETP.GT.AND P4, PT, R3.reuse, 0x8, P4 ;  /* 0x000000080300780c */ /* 0x040fe20002784270 */
[----:B------:R-:W-:Y:S01]  /*a370*/  @P5 STG.E.U16 desc[UR56][R4.64+0x1a2], R35 ;  /* 0x0001a22304005986 */ /* 0x000fe2000c101538 */
[----:B------:R-:W-:Y:S02]  /*a380*/  ISETP.GT.AND P5, PT, R3, 0x8, P1 ;  /* 0x000000080300780c */ /* 0x000fe40000fa4270 */
[C---:B------:R-:W-:Y:S02]  /*a390*/  ISETP.GT.AND P0, PT, R8.reuse, 0xe1, PT ;  /* 0x000000e10800780c */ /* 0x040fe40003f04270 */
[----:B------:R-:W-:-:S05]  /*a3a0*/  ISETP.GT.AND P1, PT, R8, 0xe9, PT ;  /* 0x000000e90800780c */ /* 0x000fca0003f24270 */
[----:B0-----:R-:W-:Y:S02]  /*a3b0*/  @P2 IMAD.MOV.U32 R6, RZ, RZ, R10 ;  /* 0x000000ffff062224 */ /* 0x001fe400078e000a */
[----:B------:R-:W-:-:S05]  /*a3c0*/  @P2 IMAD.MOV.U32 R7, RZ, RZ, R11 ;  /* 0x000000ffff072224 */ /* 0x000fca00078e000b */
[----:B------:R0:W-:Y:S01]  /*a3d0*/  @P2 STG.E.U16 desc[UR56][R6.64+0x1b0], R36 ;  /* 0x0001b02406002986 */ /* 0x0001e2000c101538 */
[----:B------:R-:W-:Y:S01]  /*a3e0*/  ISETP.GT.AND P2, PT, R8, 0xe8, PT ;  /* 0x000000e80800780c */ /* 0x000fe20003f44270 */
        /* <DEDUP_REMOVED lines=8> */
[C---:B------:R-:W-:Y:S02]  /*a470*/  ISETP.GT.AND P5, PT, R3.reuse, RZ, P0 ;  /* 0x000000ff0300720c */ /* 0x040fe400007a4270 */
[----:B------:R-:W-:-:S07]  /*a480*/  ISETP.GT.AND P0, PT, R3, 0x8, P0 ;  /* 0x000000080300780c */ /* 0x000fce0000704270 */
        /* <DEDUP_REMOVED lines=10> */
[----:B------:R-:W-:Y:S04]  /*a530*/  @P3 STG.E.U16 desc[UR56][R4.64+0x1c0], R26 ;  /* 0x0001c01a04003986 */ /* 0x000fe8000c101538 */
[----:B------:R-:W-:Y:S06]  /*a540*/  @P0 STG.E.U16 desc[UR56][R4.64+0x1c2], R27 ;  /* 0x0001c21b04000986 */ /* 0x000fec000c101538 */
[----:B0-----:R-:W-:-:S02]  /*a550*/  @P5 IMAD.MOV.U32 R6, RZ, RZ, R10 ;  /* 0x000000ffff065224 */ /* 0x001fc400078e000a */
[----:B------:R-:W-:-:S05]  /*a560*/  @P5 IMAD.MOV.U32 R7, RZ, RZ, R11 ;  /* 0x000000ffff075224 */ /* 0x000fca00078e000b */
[----:B------:R0:W-:Y:S04]  /*a570*/  @P5 STG.E.U16 desc[UR56][R6.64+0x1d0], R28 ;  /* 0x0001d01c06005986 */ /* 0x0001e8000c101538 */
[----:B------:R1:W-:Y:S04]  /*a580*/  @P4 STG.E.U16 desc[UR56][R10.64+0x1d2], R29 ;  /* 0x0001d21d0a004986 */ /* 0x0003e8000c101538 */
[----:B------:R1:W-:Y:S01]  /*a590*/  @P2 STG.E.U16 desc[UR56][R4.64+0x1d0], R30 ;  /* 0x0001d01e04002986 */ /* 0x0003e2000c101538 */
[----:B0-----:R-:W-:Y:S02]  /*a5a0*/  @P1 IMAD.MOV.U32 R6, RZ, RZ, R4 ;  /* 0x000000ffff061224 */ /* 0x001fe400078e0004 */
[----:B------:R-:W-:-:S05]  /*a5b0*/  @P1 IMAD.MOV.U32 R7, RZ, RZ, R5 ;  /* 0x000000ffff071224 */ /* 0x000fca00078e0005 */
[----:B------:R1:W-:Y:S02]  /*a5c0*/  @P1 STG.E.U16 desc[UR56][R6.64+0x1d2], R31 ;  /* 0x0001d21f06001986 */ /* 0x0003e4000c101538 */
.L_x_273:
[----:B------:R-:W-:Y:S05]  /*a5d0*/  BSYNC B0 ;  /* 0x0000000000007941 */ /* 0x000fea0003800000 */
.L_x_35:
[----:B------:R-:W-:Y:S01]  /*a5e0*/  ULDC UR4, c[0x0][0xc] ;  /* 0x0000030000047ab9 */ /* 0x000fe20000000800 */
[----:B------:R-:W-:Y:S01]  /*a5f0*/  ULDC UR5, c[0x0][0x10] ;  /* 0x0000040000057ab9 */ /* 0x000fe20000000800 */
[----:B------:R-:W0:Y:S01]  /*a600*/  LDC R3, c[0x0][0x14] ;  /* 0x00000500ff037b82 */ /* 0x000e220000000800 */
[----:B------:R-:W-:Y:S01]  /*a610*/  UIMAD.WIDE.U32 UR4, UR4, UR5, URZ ;  /* 0x00000005040472a5 */ /* 0x000fe2000f8e003f */
[----:B-----5:R-:W-:Y:S02]  /*a620*/  IMAD.MOV.U32 R149, RZ, RZ, -0x1 ;  /* 0xffffffffff957424 */ /* 0x020fe400078e00ff */
[----:B------:R-:W-:-:S03]  /*a630*/  IMAD.MOV.U32 R147, RZ, RZ, -0x1 ;  /* 0xffffffffff937424 */ /* 0x000fc600078e00ff */
[----:B0-----:R-:W-:-:S04]  /*a640*/  IMAD.WIDE.U32 R16, R3, UR4, R16 ;  /* 0x0000000403107c25 */ /* 0x001fc8000f8e0010 */
[----:B------:R-:W-:Y:S01]  /*a650*/  IMAD R3, R3, UR5, RZ ;  /* 0x0000000503037c24 */ /* 0x000fe2000f8e02ff */
[----:B------:R-:W-:Y:S02]  /*a660*/  ULDC.64 UR4, c[0x0][0x650] ;  /* 0x0001940000047ab9 */ /* 0x000fe40000000a00 */
[----:B------:R-:W-:Y:S01]  /*a670*/  ISETP.GE.U32.AND P0, PT, R16, UR4, PT ;  /* 0x0000000410007c0c */ /* 0x000fe2000bf06070 */
[--C-:B------:R-:W-:Y:S01]  /*a680*/  IMAD.IADD R17, R17, 0x1, R3.reuse ;  /* 0x0000000111117824 */ /* 0x100fe200078e0203 */
[----:B------:R-:W-:-:S04]  /*a690*/  PRMT R3, RZ, 0x7610, R3 ;  /* 0x00007610ff037816 */ /* 0x000fc80000000003 */
[----:B------:R-:W-:-:S13]  /*a6a0*/  ISETP.GE.U32.AND.EX P0, PT, R17, UR5, PT, P0 ;  /* 0x0000000511007c0c */ /* 0x000fda000bf06100 */
[----:B------:R-:W-:Y:S05]  /*a6b0*/  @P0 BRA `(.L_x_274) ;  /* 0x0000000400640947 */ /* 0x000fea0003800000 */
[----:B----4-:R-:W0:Y:S01]  /*a6c0*/  S2R R12, SR_CTAID.X ;  /* 0x00000000000c7919 */ /* 0x010e220000002500 */
[----:B-1----:R-:W1:Y:S01]  /*a6d0*/  LDC.64 R10, c[0x0][0x628] ;  /* 0x00018a00ff0a7b82 */ /* 0x002e620000000a00 */
[----:B------:R-:W-:Y:S01]  /*a6e0*/  ULDC UR4, c[0x0][0x150] ;  /* 0x0000540000047ab9 */ /* 0x000fe20000000800 */
[----:B------:R-:W-:Y:S01]  /*a6f0*/  IMAD.MOV.U32 R8, RZ, RZ, R16 ;  /* 0x000000ffff087224 */ /* 0x000fe200078e0010 */
[----:B------:R-:W4:Y:S01]  /*a700*/  S2R R24, SR_CTAID.Y ;  /* 0x0000000000187919 */ /* 0x000f220000002600 */
[----:B------:R-:W-:-:S04]  /*a710*/  IMAD.MOV.U32 R9, RZ, RZ, R17 ;  /* 0x000000ffff097224 */ /* 0x000fc800078e0011 */
[----:B------:R-:W2:Y:S08]  /*a720*/  LDC R21, c[0x0][0x144] ;  /* 0x00005100ff157b82 */ /* 0x000eb00000000800 */
[----:B------:R-:W2:Y:S08]  /*a730*/  LDC R0, c[0x0][0x630] ;  /* 0x00018c00ff007b82 */ /* 0x000eb00000000800 */
[----:B------:R-:W2:Y:S01]  /*a740*/  LDC.64 R14, c[0x0][0x620] ;  /* 0x00018800ff0e7b82 */ /* 0x000ea20000000a00 */
[----:B-1----:R-:W-:-:S04]  /*a750*/  ISETP.NE.U32.AND P0, PT, R10, RZ, PT ;  /* 0x000000ff0a00720c */ /* 0x002fc80003f05070 */
[----:B------:R-:W-:Y:S02]  /*a760*/  ISETP.NE.AND.EX P0, PT, R11, RZ, PT, P0 ;  /* 0x000000ff0b00720c */ /* 0x000fe40003f05300 */
[----:B0-----:R-:W-:-:S05]  /*a770*/  I2FP.F32.U32 R3, R12 ;  /* 0x0000000c00037245 */ /* 0x001fca0000201000 */
[----:B------:R-:W-:-:S04]  /*a780*/  FMUL R3, R3, UR4 ;  /* 0x0000000403037c20 */ /* 0x000fc80008400000 */
[----:B------:R0:W1:Y:S02]  /*a790*/  F2I.U32.TRUNC.NTZ R20, R3 ;  /* 0x0000000300147305 */ /* 0x000064000020f000 */
[----:B----4-:R-:W-:Y:S05]  /*a7a0*/  @!P0 BRA `(.L_x_275) ;  /* 0x0000000000288947 */ /* 0x010fea0003800000 */
[----:B0-----:R-:W0:Y:S02]  /*a7b0*/  LDC R3, c[0x0][0x634] ;  /* 0x00018d00ff037b82 */ /* 0x001e240000000800 */
[----:B0-----:R-:W-:-:S05]  /*a7c0*/  IADD3 R3, P0, R16, R3, RZ ;  /* 0x0000000310037210 */ /* 0x001fca0007f1e0ff */
[----:B------:R-:W-:-:S04]  /*a7d0*/  IMAD.X R13, RZ, RZ, R17, P0 ;  /* 0x000000ffff0d7224 */ /* 0x000fc800000e0611 */
[----:B--23--:R-:W-:-:S04]  /*a7e0*/  IMAD.WIDE.U32 R4, R13, R10, RZ ;  /* 0x0000000a0d047225 */ /* 0x00cfc800078e00ff */
[----:B------:R-:W-:-:S04]  /*a7f0*/  IMAD.WIDE.U32 R6, P0, R3, R11, R4 ;  /* 0x0000000b03067225 */ /* 0x000fc80007800004 */
[----:B------:R-:W-:-:S04]  /*a800*/  IMAD.WIDE.U32 R4, R3, R10, RZ ;  /* 0x0000000a03047225 */ /* 0x000fc800078e00ff */
[----:B------:R-:W-:Y:S01]  /*a810*/  IMAD.X R9, RZ, RZ, RZ, P0 ;  /* 0x000000ffff097224 */ /* 0x000fe200000e06ff */
[----:B------:R-:W-:Y:S01]  /*a820*/  IADD3 RZ, P0, R5, R6, RZ ;  /* 0x0000000605ff7210 */ /* 0x000fe20007f1e0ff */
[----:B------:R-:W-:-:S04]  /*a830*/  IMAD.MOV.U32 R8, RZ, RZ, R7 ;  /* 0x000000ffff087224 */ /* 0x000fc800078e0007 */
[----:B------:R-:W-:-:S08]  /*a840*/  IMAD.WIDE.U32.X R8, R13, R11, R8, P0 ;  /* 0x0000000b0d087225 */ /* 0x000fd000000e0408 */
.L_x_275:
[----:B------:R-:W4:Y:S01]  /*a850*/  LDC.64 R28, c[0x0][0x640] ;  /* 0x00019000ff1c7b82 */ /* 0x000f220000000a00 */
[-CC-:B--2---:R-:W-:Y:S01]  /*a860*/  SHF.R.U64 R147, R8, R0.reuse, R9.reuse ;  /* 0x0000000008937219 */ /* 0x184fe20000001209 */
[----:B-1----:R-:W-:Y:S01]  /*a870*/  IMAD.MOV R20, RZ, RZ, -R20 ;  /* 0x000000ffff147224 */ /* 0x002fe200078e0a14 */
[----:B------:R-:W-:Y:S01]  /*a880*/  SHF.R.U32.HI R0, RZ, R0, R9 ;  /* 0x00000000ff007219 */ /* 0x000fe20000011609 */
[----:B------:R-:W-:Y:S01]  /*a890*/  ULDC UR4, c[0x0][0x154] ;  /* 0x0000550000047ab9 */ /* 0x000fe20000000800 */
[----:B0-----:R-:W-:Y:S01]  /*a8a0*/  IADD3 R3, P0, RZ, -R147, RZ ;  /* 0x80000093ff037210 */ /* 0x001fe20007f1e0ff */
[----:B------:R-:W-:Y:S02]  /*a8b0*/  IMAD R21, R21, R20, R12 ;  /* 0x0000001415157224 */ /* 0x000fe400078e020c */
[----:B------:R-:W0:Y:S01]  /*a8c0*/  LDC R6, c[0x0][0x618] ;  /* 0x00018600ff067b82 */ /* 0x000e220000000800 */
[----:B------:R-:W-:Y:S02]  /*a8d0*/  IMAD.MOV.U32 R7, RZ, RZ, 0x1 ;  /* 0x00000001ff077424 */ /* 0x000fe400078e00ff */
[----:B---3--:R-:W-:-:S04]  /*a8e0*/  IMAD.X R5, RZ, RZ, ~R0, P0 ;  /* 0x000000ffff057224 */ /* 0x008fc800000e0e00 */
[-C--:B------:R-:W-:Y:S01]  /*a8f0*/  IMAD R0, R5, R14.reuse, RZ ;  /* 0x0000000e05007224 */ /* 0x080fe200078e02ff */
[----:B------:R-:W1:Y:S01]  /*a900*/  LDC R8, c[0x0][0x608] ;  /* 0x00018200ff087b82 */ /* 0x000e620000000800 */
[----:B------:R-:W-:-:S04]  /*a910*/  IMAD.WIDE.U32 R4, R3, R14, R16 ;  /* 0x0000000e03047225 */ /* 0x000fc800078e0010 */
[----:B------:R-:W-:Y:S01]  /*a920*/  IMAD R3, R3, R15, R0 ;  /* 0x0000000f03037224 */ /* 0x000fe200078e0200 */
[----:B------:R-:W-:Y:S02]  /*a930*/  I2FP.F32.U32 R0, R24 ;  /* 0x0000001800007245 */ /* 0x000fe40000201000 */
[----:B------:R-:W2:Y:S01]  /*a940*/  LDC R26, c[0x0][0x658] ;  /* 0x00019600ff1a7b82 */ /* 0x000ea20000000800 */
[----:B------:R-:W-:Y:S01]  /*a950*/  IMAD.IADD R3, R5, 0x1, R3 ;  /* 0x0000000105037824 */ /* 0x000fe200078e0203 */
[----:B----4-:R-:W-:Y:S01]  /*a960*/  ISETP.NE.U32.AND P0, PT, R28, RZ, PT ;  /* 0x000000ff1c00720c */ /* 0x010fe20003f05070 */
[----:B------:R-:W-:Y:S01]  /*a970*/  FMUL R0, R0, UR4 ;  /* 0x0000000400007c20 */ /* 0x000fe20008400000 */
[----:B------:R-:W-:Y:S02]  /*a980*/  IMAD.MOV.U32 R5, RZ, RZ, -0x1 ;  /* 0xffffffffff057424 */ /* 0x000fe400078e00ff */
[----:B------:R-:W-:Y:S01]  /*a990*/  ISETP.NE.AND.EX P0, PT, R29, RZ, PT, P0 ;  /* 0x000000ff1d00720c */ /* 0x000fe20003f05300 */
[----:B------:R3:W4:Y:S01]  /*a9a0*/  F2I.U32.TRUNC.NTZ R13, R0 ;  /* 0x00000000000d7305 */ /* 0x000722000020f000 */
[----:B------:R-:W3:Y:S01]  /*a9b0*/  LDC R15, c[0x0][0x148] ;  /* 0x00005200ff0f7b82 */ /* 0x000ee20000000800 */
[----:B0-----:R-:W-:-:S02]  /*a9c0*/  SHF.R.U64 R12, R4, R6, R3 ;  /* 0x00000006040c7219 */ /* 0x001fc40000001203 */
[----:B------:R-:W-:-:S05]  /*a9d0*/  SHF.R.U32.HI R3, RZ, R6, R3 ;  /* 0x00000006ff037219 */ /* 0x000fca0000011603 */
[----:B------:R-:W0:Y:S01]  /*a9e0*/  LDC R20, c[0x0][0x600] ;  /* 0x00018000ff147b82 */ /* 0x000e220000000800 */
[-CC-:B-1----:R-:W-:Y:S02]  /*a9f0*/  SHF.R.U64 R10, R12, R8.reuse, R3.reuse ;  /* 0x000000080c0a7219 */ /* 0x182fe40000001203 */
[----:B------:R-:W-:-:S05]  /*aa00*/  SHF.R.U32.HI R3, RZ, R8, R3 ;  /* 0x00000008ff037219 */ /* 0x000fca0000011603 */
[----:B------:R-:W1:Y:S01]  /*aa10*/  LDC R27, c[0x0][0x648] ;  /* 0x00019200ff1b7b82 */ /* 0x000e620000000800 */
[-C--:B--2---:R-:W-:Y:S02]  /*aa20*/  SHF.L.U32 R4, R5, R26.reuse, RZ ;  /* 0x0000001a05047219 */ /* 0x084fe400000006ff */
[-CC-:B------:R-:W-:Y:S02]  /*aa30*/  SHF.R.U64 R14, R10, R26.reuse, R3.reuse ;  /* 0x0000001a0a0e7219 */ /* 0x180fe40000001203 */
[----:B------:R-:W-:Y:S02]  /*aa40*/  SHF.R.U32.HI R5, RZ, R26, R3 ;  /* 0x0000001aff057219 */ /* 0x000fe40000011603 */
[----:B------:R-:W-:Y:S01]  /*aa50*/  LOP3.LUT R25, RZ, R4, RZ, 0x33, !PT ;  /* 0x00000004ff197212 */ /* 0x000fe200078e33ff */
[----:B------:R-:W2:Y:S01]  /*aa60*/  LDC R30, c[0x0][0x638] ;  /* 0x00018e00ff1e7b82 */ /* 0x000ea20000000800 */
[----:B------:R-:W-:Y:S01]  /*aa70*/  SHF.L.U32 R26, R7, R26, RZ ;  /* 0x0000001a071a7219 */ /* 0x000fe200000006ff */
[----:B------:R-:W-:-:S06]  /*aa80*/  IMAD.MOV.U32 R4, RZ, RZ, R14 ;  /* 0x000000ffff047224 */ /* 0x000fcc00078e000e */
[----:B------:R-:W0:Y:S01]  /*aa90*/  LDC R31, c[0x0][0x610] ;  /* 0x00018400ff1f7b82 */ /* 0x000e220000000800 */
[----:B----4-:R-:W-:Y:S05]  /*aaa0*/  @!P0 BRA `(.L_x_276) ;  /* 0x0000000000288947 */ /* 0x010fea0003800000 */
        /* <DEDUP_REMOVED lines=10> */
.L_x_276:
[----:B------:R-:W-:Y:S01]  /*ab50*/  ISETP.NE.AND P0, PT, R2, 0x1, PT ;  /* 0x000000010200780c */ /* 0x000fe20003f05270 */
[----:B0-----:R-:W-:Y:S01]  /*ab60*/  VIADD R7, R20, 0xffffffff ;  /* 0xffffffff14077836 */ /* 0x001fe20000000000 */
[----:B-1-3--:R-:W-:Y:S01]  /*ab70*/  SHF.R.U64 R0, R4, R27, R5 ;  /* 0x0000001b04007219 */ /* 0x00afe20000001205 */
[----:B------:R-:W-:Y:S01]  /*ab80*/  IMAD.MOV R13, RZ, RZ, -R13 ;  /* 0x000000ffff0d7224 */ /* 0x000fe200078e0a0d */
[----:B------:R-:W-:Y:S01]  /*ab90*/  LOP3.LUT R5, R10, R25, RZ, 0xc0, !PT ;  /* 0x000000190a057212 */ /* 0x000fe200078ec0ff */
[----:B------:R-:W-:Y:S01]  /*aba0*/  IMAD.MOV.U32 R4, RZ, RZ, 0x1 ;  /* 0x00000001ff047424 */ /* 0x000fe200078e00ff */
[----:B------:R-:W-:Y:S01]  /*abb0*/  LOP3.LUT R12, R12, R7, RZ, 0xc0, !PT ;  /* 0x000000070c0c7212 */ /* 0x000fe200078ec0ff */
[----:B------:R-:W-:Y:S02]  /*abc0*/  IMAD.MOV R3, RZ, RZ, -R0 ;  /* 0x000000ffff037224 */ /* 0x000fe400078e0a00 */
[----:B------:R-:W-:Y:S02]  /*abd0*/  IMAD R0, R26, R0, R5 ;  /* 0x000000001a007224 */ /* 0x000fe400078e0205 */
[----:B--2---:R-:W-:-:S02]  /*abe0*/  IMAD R3, R3, R30, R14 ;  /* 0x0000001e03037224 */ /* 0x004fc400078e020e */
[----:B------:R-:W-:Y:S02]  /*abf0*/  @P0 IMAD R21, R15, R13, R24 ;  /* 0x0000000d0f150224 */ /* 0x000fe400078e0218 */
[----:B------:R-:W-:Y:S01]  /*ac00*/  IMAD R5, R3, R20, R12 ;  /* 0x0000001403057224 */ /* 0x000fe200078e020c */
[----:B------:R-:W-:Y:S01]  /*ac10*/  PRMT R3, R4, 0x7610, R3 ;  /* 0x0000761004037816 */ /* 0x000fe20000000003 */
[----:B------:R-:W-:-:S05]  /*ac20*/  IMAD R0, R0, R31, R21 ;  /* 0x0000001f00007224 */ /* 0x000fca00078e0215 */
[----:B------:R-:W-:Y:S02]  /*ac30*/  SEL R149, R5, R0, !P0 ;  /* 0x0000000005957207 */ /* 0x000fe40004000000 */
[----:B------:R-:W-:-:S07]  /*ac40*/  SEL R0, R0, R5, !P0 ;  /* 0x0000000500007207 */ /* 0x000fce0004000000 */
.L_x_274:
[----:B------:R-:W-:Y:S01]  /*ac50*/  LOP3.LUT P0, RZ, R3, 0xff, RZ, 0xc0, !PT ;  /* 0x000000ff03ff7812 */ /* 0x000fe2000780c0ff */
[----:B------:R-:W-:-:S12]  /*ac60*/  IMAD.MOV.U32 R148, RZ, RZ, R0 ;  /* 0x000000ffff947224 */ /* 0x000fd800078e0000 */
[----:B------:R-:W-:Y:S05]  /*ac70*/  @P0 BRA `(.L_x_277) ;  /* 0xffffff6400e00947 */ /* 0x000fea000383ffff */
[----:B------:R-:W-:Y:S05]  /*ac80*/  EXIT ;  /* 0x000000000000794d */ /* 0x000fea0003800000 */
.L_x_8:
[----:B0-----:R-:W-:Y:S01]  /*ac90*/  ULDC.64 UR4, c[0x0][0x650] ;  /* 0x0001940000047ab9 */ /* 0x001fe20000000a00 */
        /* <DEDUP_REMOVED lines=25> */
.L_x_279:
[----:B------:R-:W0:Y:S01]  /*ae30*/  LDC.64 R28, c[0x0][0x640] ;  /* 0x00019000ff1c7b82 */ /* 0x000e220000000a00 */
[-CC-:B------:R-:W-:Y:S01]  /*ae40*/  SHF.R.U64 R22, R12, R6.reuse, R13.reuse ;  /* 0x000000060c167219 */ /* 0x180fe2000000120d */
[----:B------:R-:W-:Y:S01]  /*ae50*/  IMAD.MOV.U32 R30, RZ, RZ, 0x1 ;  /* 0x00000001ff1e7424 */ /* 0x000fe200078e00ff */
[----:B------:R-:W-:Y:S02]  /*ae60*/  SHF.R.U32.HI R6, RZ, R6, R13 ;  /* 0x00000006ff067219 */ /* 0x000fe4000001160d */
        /* <DEDUP_REMOVED lines=8> */
[----:B------:R-:W-:Y:S01]  /*aef0*/  IMAD.IADD R9, R9, 0x1, R11 ;  /* 0x0000000109097824 */ /* 0x000fe200078e020b */
[----:B0-----:R-:W-:-:S04]  /*af00*/  ISETP.NE.U32.AND P0, PT, R28, RZ, PT ;  /* 0x000000ff1c00720c */ /* 0x001fc80003f05070 */
[----:B------:R-:W-:Y:S02]  /*af10*/  ISETP.NE.AND.EX P0, PT, R29, RZ, PT, P0 ;  /* 0x000000ff1d00720c */ /* 0x000fe40003f05300 */
[----:B------:R-:W0:Y:S01]  /*af20*/  LDC R20, c[0x0][0x600] ;  /* 0x00018000ff147b82 */ /* 0x000e220000000800 */
[-CC-:B-1----:R-:W-:Y:S01]  /*af30*/  SHF.R.U64 R14, R8, R10.reuse, R9.reuse ;  /* 0x0000000a080e7219 */ /* 0x182fe20000001209 */
[----:B------:R-:W-:Y:S01]  /*af40*/  IMAD.MOV.U32 R8, RZ, RZ, -0x1 ;  /* 0xffffffffff087424 */ /* 0x000fe200078e00ff */
[----:B------:R-:W-:-:S05]  /*af50*/  SHF.R.U32.HI R9, RZ, R10, R9 ;  /* 0x0000000aff097219 */ /* 0x000fca0000011609 */
[----:B------:R-:W1:Y:S01]  /*af60*/  LDC R24, c[0x0][0x648] ;  /* 0x00019200ff187b82 */ /* 0x000e620000000800 */
[-CC-:B--2---:R-:W-:Y:S02]  /*af70*/  SHF.R.U64 R23, R14, R12.reuse, R9.reuse ;  /* 0x0000000c0e177219 */ /* 0x184fe40000001209 */
[----:B------:R-:W-:-:S05]  /*af80*/  SHF.R.U32.HI R6, RZ, R12, R9 ;  /* 0x0000000cff067219 */ /* 0x000fca0000011609 */
[----:B------:R-:W2:Y:S01]  /*af90*/  LDC R26, c[0x0][0x638] ;  /* 0x00018e00ff1a7b82 */ /* 0x000ea20000000800 */
[-C--:B---3--:R-:W-:Y:S02]  /*afa0*/  SHF.L.U32 R8, R8, R27.reuse, RZ ;  /* 0x0000001b08087219 */ /* 0x088fe400000006ff */
[-CC-:B------:R-:W-:Y:S02]  /*afb0*/  SHF.R.U64 R25, R23, R27.reuse, R6.reuse ;  /* 0x0000001b17197219 */ /* 0x180fe40000001206 */
[----:B------:R-:W-:Y:S02]  /*afc0*/  LOP3.LUT R32, RZ, R8, RZ, 0x33, !PT ;  /* 0x00000008ff207212 */ /* 0x000fe400078e33ff */
[----:B------:R-:W-:Y:S01]  /*afd0*/  SHF.R.U32.HI R9, RZ, R27, R6 ;  /* 0x0000001bff097219 */ /* 0x000fe20000011606 */
[----:B------:R-:W3:Y:S01]  /*afe0*/  LDC R31, c[0x0][0x610] ;  /* 0x00018400ff1f7b82 */ /* 0x000ee20000000800 */
[----:B------:R-:W-:Y:S01]  /*aff0*/  IMAD.MOV.U32 R8, RZ, RZ, R25 ;  /* 0x000000ffff087224 */ /* 0x000fe200078e0019 */
[----:B------:R-:W-:Y:S06]  /*b000*/  @!P0 BRA `(.L_x_280) ;  /* 0x0000000000288947 */ /* 0x000fec0003800000 */
        /* <DEDUP_REMOVED lines=10> */
.L_x_280:
[----:B------:R-:W-:Y:S02]  /*b0b0*/  ISETP.NE.AND P0, PT, R2, 0x1, PT ;  /* 0x000000010200780c */ /* 0x000fe40003f05270 */
[----:B-1----:R-:W-:Y:S01]  /*b0c0*/  SHF.R.U64 R6, R8, R24, R9 ;  /* 0x0000001808067219 */ /* 0x002fe20000001209 */
[----:B0-----:R-:W-:Y:S01]  /*b0d0*/  VIADD R9, R20, 0xffffffff ;  /* 0xffffffff14097836 */ /* 0x001fe20000000000 */
[----:B------:R-:W-:Y:S02]  /*b0e0*/  SHF.L.U32 R30, R30, R27, RZ ;  /* 0x0000001b1e1e7219 */ /* 0x000fe400000006ff */
[----:B------:R-:W-:Y:S01]  /*b0f0*/  LOP3.LUT R5, R23, R32, RZ, 0xc0, !PT ;  /* 0x0000002017057212 */ /* 0x000fe200078ec0ff */
[----:B------:R-:W-:-:S04]  /*b100*/  IMAD.MOV R8, RZ, RZ, -R6 ;  /* 0x000000ffff087224 */ /* 0x000fc800078e0a06 */
[----:B------:R-:W-:Y:S01]  /*b110*/  IMAD R6, R30, R6, R5 ;  /* 0x000000061e067224 */ /* 0x000fe200078e0205 */
[----:B------:R-:W-:Y:S01]  /*b120*/  LOP3.LUT R5, R14, R9, RZ, 0xc0, !PT ;  /* 0x000000090e057212 */ /* 0x000fe200078ec0ff */
[----:B------:R-:W-:Y:S02]  /*b130*/  @P0 IMAD R3, R7, R21, R4 ;  /* 0x0000001507030224 */ /* 0x000fe400078e0204 */
[----:B--2---:R-:W-:Y:S02]  /*b140*/  IMAD R4, R8, R26, R25 ;  /* 0x0000001a08047224 */ /* 0x004fe400078e0219 */
[----:B---3--:R-:W-:Y:S02]  /*b150*/  IMAD R3, R6, R31, R3 ;  /* 0x0000001f06037224 */ /* 0x008fe400078e0203 */
[----:B------:R-:W-:Y:S02]  /*b160*/  IMAD R4, R4, R20, R5 ;  /* 0x0000001404047224 */ /* 0x000fe400078e0205 */
[----:B------:R-:W-:-:S02]  /*b170*/  IMAD.MOV.U32 R8, RZ, RZ, 0x1 ;  /* 0x00000001ff087424 */ /* 0x000fc400078e00ff */
[----:B------:R-:W-:Y:S01]  /*b180*/  IMAD.MOV.U32 R6, RZ, RZ, R22 ;  /* 0x000000ffff067224 */ /* 0x000fe200078e0016 */
[----:B------:R-:W-:Y:S02]  /*b190*/  SEL R20, R4, R3, !P0 ;  /* 0x0000000304147207 */ /* 0x000fe40004000000 */
[----:B------:R-:W-:-:S07]  /*b1a0*/  SEL R13, R3, R4, !P0 ;  /* 0x00000004030d7207 */ /* 0x000fce0004000000 */
.L_x_278:
[----:B------:R-:W-:-:S08]  /*b1b0*/  NOP ;  /* 0x0000000000007918 */ /* 0x000fd00000000000 */
[----:B------:R-:W0:-:S00]  /*b1c0*/  USETMAXREG.DEALLOC.CTAPOOL 0x28 ;  /* 0x00000028000079c8 */ /* 0x000e0000080e0500 */
[----:B0-----:R-:W-:-:S13]  /*b1d0*/  ISETP.NE.AND P0, PT, R0, RZ, PT ;  /* 0x000000ff0000720c */ /* 0x001fda0003f05270 */
[----:B------:R-:W-:Y:S05]  /*b1e0*/  @P0 EXIT ;  /* 0x000000000000094d */ /* 0x000fea0003800000 */
[----:B------:R-:W-:Y:S01]  /*b1f0*/  LOP3.LUT P0, RZ, R8, 0xff, RZ, 0xc0, !PT ;  /* 0x000000ff08ff7812 */ /* 0x000fe2000780c0ff */
[----:B------:R-:W-:Y:S02]  /*b200*/  IMAD.MOV.U32 R0, RZ, RZ, 0x1 ;  /* 0x00000001ff007424 */ /* 0x000fe400078e00ff */
[----:B------:R-:W-:-:S10]  /*b210*/  IMAD.MOV.U32 R3, RZ, RZ, RZ ;  /* 0x000000ffff037224 */ /* 0x000fd400078e00ff */
[----:B------:R-:W-:Y:S05]  /*b220*/  @!P0 BRA `(.L_x_281) ;  /* 0x0000000c00448947 */ /* 0x000fea0003800000 */
[----:B------:R-:W0:Y:S01]  /*b230*/  LDC R0, c[0x0][0x28c] ;  /* 0x0000a300ff007b82 */ /* 0x000e220000000800 */
[----:B------:R-:W1:Y:S01]  /*b240*/  S2R R9, SR_CgaCtaId ;  /* 0x0000000000097919 */ /* 0x000e620000008800 */
[----:B------:R-:W-:Y:S01]  /*b250*/  ULDC UR5, c[0x0][0x600] ;  /* 0x0001800000057ab9 */ /* 0x000fe20000000800 */
[----:B------:R-:W-:Y:S01]  /*b260*/  ULDC UR4, c[0x0][0xc] ;  /* 0x0000030000047ab9 */ /* 0x000fe20000000800 */
[----:B------:R-:W-:Y:S01]  /*b270*/  UIADD3 UR16, UR5, -0x1, URZ ;  /* 0xffffffff05107890 */ /* 0x000fe2000fffe03f */
[----:B------:R-:W-:Y:S01]  /*b280*/  BSSY B0, `(.L_x_281) ;  /* 0x00000cb000007945 */ /* 0x000fe20003800000 */
[----:B------:R-:W-:Y:S01]  /*b290*/  ULDC UR6, c[0x0][0x658] ;  /* 0x0001960000067ab9 */ /* 0x000fe20000000800 */
[----:B------:R-:W-:Y:S01]  /*b2a0*/  ULDC UR5, c[0x0][0x10] ;  /* 0x0000040000057ab9 */ /* 0x000fe20000000800 */
[----:B------:R-:W-:Y:S01]  /*b2b0*/  UMOV UR7, 0xffffffff ;  /* 0xffffffff00077882 */ /* 0x000fe20000000000 */
[----:B------:R-:W-:Y:S01]  /*b2c0*/  UMOV UR8, 0x1 ;  /* 0x0000000100087882 */ /* 0x000fe20000000000 */
[----:B------:R-:W-:Y:S01]  /*b2d0*/  UIMAD.WIDE.U32 UR4, UR4, UR5, URZ ;  /* 0x00000005040472a5 */ /* 0x000fe2000f8e003f */
[----:B------:R-:W-:Y:S01]  /*b2e0*/  IMAD.MOV.U32 R11, RZ, RZ, 0x1 ;  /* 0x00000001ff0b7424 */ /* 0x000fe200078e00ff */
[----:B------:R-:W-:Y:S01]  /*b2f0*/  USHF.L.U32 UR7, UR7, UR6, URZ ;  /* 0x0000000607077299 */ /* 0x000fe2000800063f */
[----:B------:R-:W-:Y:S01]  /*b300*/  LOP3.LUT R8, R19, 0x2, RZ, 0xfc, !PT ;  /* 0x0000000213087812 */ /* 0x000fe200078efcff */
[----:B------:R-:W-:-:S02]  /*b310*/  USHF.L.U32 UR18, UR8, UR6, URZ ;  /* 0x0000000608127299 */ /* 0x000fc4000800063f */
[----:B------:R-:W-:Y:S01]  /*b320*/  ULOP3.LUT UR17, URZ, UR7, URZ, 0x33, !UPT ;  /* 0x000000073f117292 */ /* 0x000fe2000f8e333f */
[----:B------:R-:W-:Y:S01]  /*b330*/  ULDC UR6, c[0x0][0x14] ;  /* 0x0000050000067ab9 */ /* 0x000fe20000000800 */
[----:B------:R-:W-:Y:S01]  /*b340*/  ULDC.64 UR22, c[0x0][0x198] ;  /* 0x0000660000167ab9 */ /* 0x000fe20000000a00 */
[----:B------:R-:W-:Y:S02]  /*b350*/  UIMAD.WIDE.U32 UR20, UR4, UR6, URZ ;  /* 0x00000006041472a5 */ /* 0x000fe4000f8e003f */
[----:B------:R-:W-:Y:S01]  /*b360*/  UIMAD UR13, UR5, UR6, URZ ;  /* 0x00000006050d72a4 */ /* 0x000fe2000f8e023f */
[----:B0-----:R-:W-:-:S03]  /*b370*/  VIADD R0, R0, 0xf ;  /* 0x0000000f00007836 */ /* 0x001fc60000000000 */
[----:B------:R-:W-:Y:S02]  /*b380*/  UIADD3 UR13, UR21, UR13, URZ ;  /* 0x0000000d150d7290 */ /* 0x000fe4000fffe03f */
[----:B------:R-:W-:-:S04]  /*b390*/  SHF.R.S32.HI R3, RZ, 0x1f, R0 ;  /* 0x0000001fff037819 */ /* 0x000fc80000011400 */
[----:B------:R-:W-:Y:S01]  /*b3a0*/  LEA.HI R3, R3, R0, RZ, 0x4 ;  /* 0x0000000003037211 */ /* 0x000fe200078f20ff */
[----:B------:R-:W-:Y:S01]  /*b3b0*/  IMAD.MOV.U32 R0, RZ, RZ, 0x1 ;  /* 0x00000001ff007424 */ /* 0x000fe200078e00ff */
[----:B-1----:R-:W-:Y:S02]  /*b3c0*/  LOP3.LUT R9, R9, 0x1, RZ, 0xc0, !PT ;  /* 0x0000000109097812 */ /* 0x002fe400078ec0ff */
[----:B------:R-:W-:Y:S01]  /*b3d0*/  SHF.R.S32.HI R10, RZ, 0x4, R3 ;  /* 0x00000004ff0a7819 */ /* 0x000fe20000011403 */
[----:B------:R-:W-:-:S04]  /*b3e0*/  IMAD.MOV.U32 R3, RZ, RZ, RZ ;  /* 0x000000ffff037224 */ /* 0x000fc800078e00ff */
[----:B------:R-:W-:-:S07]  /*b3f0*/  VIADD R12, R10, 0x1 ;  /* 0x000000010a0c7836 */ /* 0x000fce0000000000 */
.L_x_292:
[----:B------:R-:W-:-:S03]  /*b400*/  UMOV UR4, 0xffffffff ;  /* 0xffffffff00047882 */ /* 0x000fc60000000000 */
[----:B------:R-:W-:Y:S05]  /*b410*/  BRA.DIV UR4, `(.L_x_282) ;  /* 0x0000001604d07947 */ /* 0x000fea000b800000 */
[----:B------:R-:W-:-:S13]  /*b420*/  ELECT P6, URZ, PT ;  /* 0x00000000003f782f */ /* 0x000fda00038c0000 */
.L_x_318:
[----:B------:R-:W0:Y:S01]  /*b430*/  LDC R4, c[0x0][0x28c] ;  /* 0x0000a300ff047b82 */ /* 0x000e220000000800 */
[----:B------:R-:W-:Y:S01]  /*b440*/  BSSY B1, `(.L_x_283) ;  /* 0x000003a000017945 */ /* 0x000fe20003800000 */
[----:B0-----:R-:W-:-:S13]  /*b450*/  ISETP.LT.OR P6, PT, R4, 0x1, !P6 ;  /* 0x000000010400780c */ /* 0x001fda00077c1670 */
[----:B------:R-:W-:Y:S05]  /*b460*/  @P6 BRA `(.L_x_284) ;  /* 0x0000000000dc6947 */ /* 0x000fea0003800000 */
[----:B------:R-:W-:Y:S02]  /*b470*/  IMAD R20, R20, 0x2, R9 ;  /* 0x0000000214147824 */ /* 0x000fe400078e0209 */
[----:B------:R-:W-:Y:S02]  /*b480*/  IMAD.SHL.U32 R21, R13, 0x80, RZ ;  /* 0x000000800d157824 */ /* 0x000fe400078e00ff */
[----:B------:R-:W-:Y:S02]  /*b490*/  IMAD.MOV.U32 R22, RZ, RZ, RZ ;  /* 0x000000ffff167224 */ /* 0x000fe400078e00ff */
[----:B------:R-:W-:Y:S02]  /*b4a0*/  IMAD.MOV.U32 R4, RZ, RZ, R12 ;  /* 0x000000ffff047224 */ /* 0x000fe400078e000c */
[----:B------:R-:W-:Y:S02]  /*b4b0*/  IMAD.MOV.U32 R5, RZ, RZ, R0 ;  /* 0x000000ffff057224 */ /* 0x000fe400078e0000 */
[----:B------:R-:W-:-:S02]  /*b4c0*/  IMAD.MOV.U32 R14, RZ, RZ, R3 ;  /* 0x000000ffff0e7224 */ /* 0x000fc400078e0003 */
[----:B------:R-:W-:-:S07]  /*b4d0*/  IMAD R15, R20, 0x78, RZ ;  /* 0x00000078140f7824 */ /* 0x000fce00078e02ff */
.L_x_287:
[----:B------:R-:W0:Y:S01]  /*b4e0*/  S2R R20, SR_CgaCtaId ;  /* 0x0000000000147919 */ /* 0x000e220000008800 */
[----:B------:R-:W-:Y:S02]  /*b4f0*/  MOV R7, 0x400 ;  /* 0x0000040000077802 */ /* 0x000fe40000000f00 */
[----:B------:R-:W-:-:S13]  /*b500*/  LOP3.LUT P1, RZ, R18, 0x7f, RZ, 0xc0, !PT ;  /* 0x0000007f12ff7812 */ /* 0x000fda000782c0ff */
[----:B------:R-:W1:Y:S01]  /*b510*/  @!P1 LDC R13, c[0x0][0x500] ;  /* 0x00014000ff0d9b82 */ /* 0x000e620000000800 */
[----:B0-----:R-:W-:Y:S02]  /*b520*/  LEA R23, R20, R7, 0x18 ;  /* 0x0000000714177211 */ /* 0x001fe400078ec0ff */
[----:B------:R-:W-:-:S03]  /*b530*/  SHF.L.U32 R7, R5, 0x1f, RZ ;  /* 0x0000001f05077819 */ /* 0x000fc600000006ff */
[----:B------:R-:W-:-:S04]  /*b540*/  IMAD R20, R14, 0x8, R23 ;  /* 0x000000080e147824 */ /* 0x000fc800078e0217 */
[----:B------:R-:W0:Y:S02]  /*b550*/  SYNCS.PHASECHK.TRANS64.TRYWAIT P0, [R20+URZ+0x98], R7 ;  /* 0x00009807140075a7 */ /* 0x000e24000800017f */
[----:B01----:R-:W-:Y:S05]  /*b560*/  @!P0 BRA `(.L_x_285) ;  /* 0x00000014009c8947 */ /* 0x003fea0003800000 */
.L_x_319:
[----:B0-----:R-:W-:Y:S01]  /*b570*/  PRMT R7, R8, 0x9910, RZ ;  /* 0x0000991008077816 */ /* 0x001fe200000000ff */
[----:B------:R0:W-:Y:S03]  /*b580*/  @!P1 SYNCS.ARRIVE.TRANS64 RZ, [R20+URZ], R13 ;  /* 0x0000000d14ff99a7 */ /* 0x0001e6000800003f */
[----:B------:R-:W-:-:S13]  /*b590*/  ISETP.NE.AND P0, PT, R7, 0x2, PT ;  /* 0x000000020700780c */ /* 0x000fda0003f05270 */
[----:B0-----:R-:W-:Y:S05]  /*b5a0*/  @P0 BRA `(.L_x_286) ;  /* 0x0000000000040947 */ /* 0x001fea0003800000 */
[----:B------:R-:W-:Y:S01]  /*b5b0*/  BPT.TRAP 0x1 ;  /* 0x000000040000795c */ /* 0x000fe20000300000 */
.L_x_286:
[----:B------:R-:W-:Y:S01]  /*b5c0*/  IMAD R7, R14, 0x2, R9 ;  /* 0x000000020e077824 */ /* 0x000fe200078e0209 */
[----:B------:R-:W-:Y:S01]  /*b5d0*/  R2UR UR9, R20 ;  /* 0x00000000140972ca */ /* 0x000fe200000e0000 */
[--C-:B------:R-:W-:Y:S01]  /*b5e0*/  IMAD R13, R14, 0x1000, R23.reuse ;  /* 0x000010000e0d7824 */ /* 0x100fe200078e0217 */
[----:B------:R-:W-:Y:S01]  /*b5f0*/  UIADD3 UR4, UP0, UR22, 0xf0, URZ ;  /* 0x000000f016047890 */ /* 0x000fe2000ff1e03f */
[----:B------:R-:W-:Y:S01]  /*b600*/  IMAD R7, R7, 0x780, RZ ;  /* 0x0000078007077824 */ /* 0x000fe200078e02ff */
[----:B------:R-:W-:Y:S01]  /*b610*/  R2UR UR11, R21 ;  /* 0x00000000150b72ca */ /* 0x000fe200000e0000 */
[----:B------:R-:W-:Y:S01]  /*b620*/  VIADD R4, R4, 0xffffffff ;  /* 0xffffffff04047836 */ /* 0x000fe20000000000 */
[----:B------:R-:W-:Y:S01]  /*b630*/  R2UR UR5, R13 ;  /* 0x000000000d0572ca */ /* 0x000fe200000e0000 */
[----:B------:R-:W-:Y:S01]  /*b640*/  IMAD R7, R7, 0x2, R23 ;  /* 0x0000000207077824 */ /* 0x000fe200078e0217 */
[----:B------:R-:W-:Y:S01]  /*b650*/  R2UR UR10, R22 ;  /* 0x00000000160a72ca */ /* 0x000fe200000e0000 */
[----:B------:R-:W-:Y:S01]  /*b660*/  UIADD3 UR24, UP1, UR22, 0x1f0, URZ ;  /* 0x000001f016187890 */ /* 0x000fe2000ff3e03f */
[----:B------:R-:W-:Y:S01]  /*b670*/  R2UR UR12, R6 ;  /* 0x00000000060c72ca */ /* 0x000fe200000e0000 */
[----:B------:R-:W-:Y:S01]  /*b680*/  VIADD R14, R14, 0x1 ;  /* 0x000000010e0e7836 */ /* 0x000fe20000000000 */
[----:B------:R-:W-:Y:S01]  /*b690*/  R2UR UR8, R7 ;  /* 0x00000000070872ca */ /* 0x000fe200000e0000 */
[----:B------:R-:W-:Y:S01]  /*b6a0*/  UIADD3.X UR25, URZ, UR23, URZ, UP1, !UPT ;  /* 0x000000173f197290 */ /* 0x000fe20008ffe43f */
[----:B------:R-:W-:Y:S01]  /*b6b0*/  R2UR UR19, R15 ;  /* 0x000000000f1372ca */ /* 0x000fe200000e0000 */
[----:B------:R-:W-:Y:S01]  /*b6c0*/  UMOV UR6, 0x0 ;  /* 0x0000000000067882 */ /* 0x000fe20000000000 */
[----:B------:R-:W-:Y:S01]  /*b6d0*/  ISETP.GT.AND P1, PT, R4, 0x1, PT ;  /* 0x000000010400780c */ /* 0x000fe20003f24270 */
[----:B------:R-:W-:Y:S01]  /*b6e0*/  UMOV UR7, 0x10000000 ;  /* 0x1000000000077882 */ /* 0x000fe20000000000 */
[----:B------:R-:W-:Y:S01]  /*b6f0*/  ISETP.NE.AND P0, PT, R14, 0x13, PT ;  /* 0x000000130e00780c */ /* 0x000fe20003f05270 */
[----:B------:R-:W-:Y:S01]  /*b700*/  UIADD3 UR14, UR5, 0x200, URZ ;  /* 0x00000200050e7890 */ /* 0x000fe2000fffe03f */
[----:B------:R-:W-:Y:S01]  /*b710*/  VIADD R22, R22, 0x10 ;  /* 0x0000001016167836 */ /* 0x000fe20000000000 */
[----:B------:R-:W-:Y:S01]  /*b720*/  UIADD3.X UR5, URZ, UR23, URZ, UP0, !UPT ;  /* 0x000000173f057290 */ /* 0x000fe200087fe43f */
[----:B------:R-:W-:Y:S01]  /*b730*/  SEL R20, RZ, 0x1, P0 ;  /* 0x00000001ff147807 */ /* 0x000fe20000000000 */
[----:B------:R-:W-:Y:S01]  /*b740*/  UMOV UR26, 0x30000 ;  /* 0x00030000001a7882 */ /* 0x000fe20000000000 */
[----:B------:R-:W-:Y:S01]  /*b750*/  SEL R14, R14, RZ, P0 ;  /* 0x000000ff0e0e7207 */ /* 0x000fe20000000000 */
[----:B------:R-:W-:Y:S01]  /*b760*/  UIADD3 UR15, UR8, 0x13200, URZ ;  /* 0x00013200080f7890 */ /* 0x000fe2000fffe03f */
[----:B------:R-:W-:-:S02]  /*b770*/  LOP3.LUT R5, R5, R20, RZ, 0x3c, !PT ;  /* 0x0000001405057212 */ /* 0x000fc400078e3cff */
[----:B------:R-:W-:Y:S02]  /*b780*/  UMOV UR8, UR14 ;  /* 0x0000000e00087c82 */ /* 0x000fe40008000000 */
[----:B------:R0:W-:Y:S02]  /*b790*/  UTMALDG.3D [UR8], [UR4], desc[UR6] ;  /* 0x00000608040075b4 */ /* 0x0001e40008011000 */
[----:B0-----:R-:W-:Y:S01]  /*b7a0*/  UMOV UR8, UR15 ;  /* 0x0000000f00087c82 */ /* 0x001fe20008000000 */
[----:B------:R-:W-:Y:S02]  /*b7b0*/  UMOV UR11, UR19 ;  /* 0x00000013000b7c82 */ /* 0x000fe40008000000 */
[----:B------:R0:W-:Y:S02]  /*b7c0*/  UTMALDG.3D.MULTICAST [UR8], [UR24], UR26, desc[UR6] ;  /* 0x00000608180073b4 */ /* 0x0001e4000801181a */
[----:B0-----:R-:W-:Y:S05]  /*b7d0*/  @P1 BRA `(.L_x_287) ;  /* 0xfffffffc00401947 */ /* 0x001fea000383ffff */
.L_x_284:
[----:B------:R-:W-:Y:S05]  /*b7e0*/  BSYNC B1 ;  /* 0x0000000000017941 */ /* 0x000fea0003800000 */
.L_x_283:
[----:B------:R-:W-:Y:S01]  /*b7f0*/  LOP3.LUT P1, RZ, R11, 0xff, RZ, 0xc0, !PT ;  /* 0x000000ff0bff7812 */ /* 0x000fe2000782c0ff */
[C---:B------:R-:W-:Y:S01]  /*b800*/  IMAD.IADD R6, R10.reuse, 0x1, R3 ;  /* 0x000000010a067824 */ /* 0x040fe200078e0203 */
[----:B------:R-:W-:Y:S01]  /*b810*/  ULDC.64 UR4, c[0x0][0x650] ;  /* 0x0001940000047ab9 */ /* 0x000fe20000000a00 */
[----:B------:R-:W-:Y:S01]  /*b820*/  ISETP.GE.U32.AND P2, PT, R10, 0x13, PT ;  /* 0x000000130a00780c */ /* 0x000fe20003f46070 */
[----:B------:R-:W-:Y:S01]  /*b830*/  BSSY B1, `(.L_x_288) ;  /* 0x000006d000017945 */ /* 0x000fe20003800000 */
[C---:B------:R-:W-:Y:S01]  /*b840*/  IMAD.WIDE.U32 R4, R6.reuse, -0x50d79435, RZ ;  /* 0xaf286bcb06047825 */ /* 0x040fe200078e00ff */
[C---:B------:R-:W-:Y:S02]  /*b850*/  ISETP.GT.U32.AND P0, PT, R6.reuse, 0x12, PT ;  /* 0x000000120600780c */ /* 0x040fe40003f04070 */
[----:B------:R-:W-:Y:S01]  /*b860*/  PRMT R11, RZ, 0x7610, R11 ;  /* 0x00007610ff0b7816 */ /* 0x000fe2000000000b */
[----:B------:R-:W-:Y:S01]  /*b870*/  IMAD.IADD R4, R6, 0x1, -R5 ;  /* 0x0000000106047824 */ /* 0x000fe200078e0a05 */
[----:B------:R-:W-:Y:S01]  /*b880*/  ISETP.LT.U32.AND P0, PT, R10, 0x13, P0 ;  /* 0x000000130a00780c */ /* 0x000fe20000701070 */
[----:B------:R-:W-:-:S02]  /*b890*/  IMAD.MOV.U32 R13, RZ, RZ, -0x1 ;  /* 0xffffffffff0d7424 */ /* 0x000fc400078e00ff */
[----:B------:R-:W0:Y:S01]  /*b8a0*/  @P1 S2R R14, SR_CgaCtaId ;  /* 0x00000000000e1919 */ /* 0x000e220000008800 */
[----:B------:R-:W-:Y:S01]  /*b8b0*/  @P1 MOV R3, 0x400 ;  /* 0x0000040000031802 */ /* 0x000fe20000000f00 */
[----:B------:R-:W-:Y:S01]  /*b8c0*/  IMAD.MOV.U32 R20, RZ, RZ, -0x1 ;  /* 0xffffffffff147424 */ /* 0x000fe200078e00ff */
[----:B------:R-:W-:Y:S02]  /*b8d0*/  LEA.HI R4, R4, R5, RZ, 0x1f ;  /* 0x0000000504047211 */ /* 0x000fe400078ff8ff */
[----:B0-----:R-:W-:Y:S02]  /*b8e0*/  @P1 LEA R14, R14, R3, 0x18 ;  /* 0x000000030e0e1211 */ /* 0x001fe400078ec0ff */
[----:B------:R-:W-:Y:S02]  /*b8f0*/  SEL R3, RZ, 0x1, !P0 ;  /* 0x00000001ff037807 */ /* 0x000fe40004000000 */
[----:B------:R-:W-:Y:S01]  /*b900*/  IADD3 R16, P0, R16, UR20, RZ ;  /* 0x0000001410107c10 */ /* 0x000fe2000ff1e0ff */
[----:B------:R0:W-:Y:S01]  /*b910*/  @P1 SYNCS.ARRIVE.TRANS64.A1T0 RZ, [R14+URZ+0x148], RZ ;  /* 0x000148ff0eff19a7 */ /* 0x0001e2000810003f */
[----:B------:R-:W-:-:S02]  /*b920*/  LOP3.LUT R0, R0, R3, RZ, 0x3c, !PT ;  /* 0x0000000300007212 */ /* 0x000fc400078e3cff */
[----:B------:R-:W-:Y:S02]  /*b930*/  IADD3.X R17, R17, UR13, RZ, P0, !PT ;  /* 0x0000000d11117c10 */ /* 0x000fe400087fe4ff */
[----:B------:R-:W-:Y:S02]  /*b940*/  ISETP.GE.U32.AND P0, PT, R16, UR4, PT ;  /* 0x0000000410007c0c */ /* 0x000fe4000bf06070 */
[----:B------:R-:W-:Y:S02]  /*b950*/  SHF.R.U32.HI R3, RZ, 0x4, R4 ;  /* 0x00000004ff037819 */ /* 0x000fe40000011604 */
[----:B------:R-:W-:Y:S02]  /*b960*/  ISETP.GE.U32.AND.EX P0, PT, R17, UR5, PT, P0 ;  /* 0x0000000511007c0c */ /* 0x000fe4000bf06100 */
[----:B------:R-:W-:Y:S01]  /*b970*/  @P2 LOP3.LUT R0, R0, 0x1, R3, 0x78, !PT ;  /* 0x0000000100002812 */ /* 0x000fe200078e7803 */
[----:B------:R-:W-:Y:S01]  /*b980*/  IMAD R3, R3, -0x13, R6 ;  /* 0xffffffed03037824 */ /* 0x000fe200078e0206 */
[----:B------:R-:W-:Y:S01]  /*b990*/  PRMT R4, RZ, 0x7610, R4 ;  /* 0x00007610ff047816 */ /* 0x000fe20000000004 */
[----:B------:R-:W-:-:S08]  /*b9a0*/  IMAD.MOV.U32 R6, RZ, RZ, -0x1 ;  /* 0xffffffffff067424 */ /* 0x000fd000078e00ff */
[----:B0-----:R-:W-:Y:S05]  /*b9b0*/  @P0 BRA `(.L_x_289) ;  /* 0x0000000400500947 */ /* 0x001fea0003800000 */
[----:B------:R-:W0:Y:S01]  /*b9c0*/  S2R R15, SR_CTAID.X ;  /* 0x00000000000f7919 */ /* 0x000e220000002500 */
[----:B------:R-:W-:Y:S01]  /*b9d0*/  ULDC.64 UR4, c[0x0][0x628] ;  /* 0x00018a0000047ab9 */ /* 0x000fe20000000a00 */
[----:B------:R-:W1:Y:S01]  /*b9e0*/  LDC R20, c[0x0][0x144] ;  /* 0x00005100ff147b82 */ /* 0x000e620000000800 */
[----:B------:R-:W-:Y:S01]  /*b9f0*/  ISETP.NE.U32.AND P0, PT, RZ, UR4, PT ;  /* 0x00000004ff007c0c */ /* 0x000fe2000bf05070 */
[----:B------:R-:W2:Y:S01]  /*ba00*/  S2R R13, SR_CTAID.Y ;  /* 0x00000000000d7919 */ /* 0x000ea20000002600 */
[----:B------:R-:W-:Y:S01]  /*ba10*/  ULDC UR7, c[0x0][0x630] ;  /* 0x00018c0000077ab9 */ /* 0x000fe20000000800 */
[----:B------:R-:W-:Y:S01]  /*ba20*/  ULDC UR8, c[0x0][0x150] ;  /* 0x0000540000087ab9 */ /* 0x000fe20000000800 */
[----:B------:R-:W-:Y:S01]  /*ba30*/  ISETP.NE.AND.EX P0, PT, RZ, UR5, PT, P0 ;  /* 0x00000005ff007c0c */ /* 0x000fe2000bf05300 */
[----:B------:R-:W-:Y:S02]  /*ba40*/  IMAD.MOV.U32 R4, RZ, RZ, R16 ;  /* 0x000000ffff047224 */ /* 0x000fe400078e0010 */
[----:B------:R-:W-:Y:S01]  /*ba50*/  IMAD.MOV.U32 R5, RZ, RZ, R17 ;  /* 0x000000ffff057224 */ /* 0x000fe200078e0011 */
[----:B0-----:R-:W-:-:S09]  /*ba60*/  I2FP.F32.U32 R22, R15 ;  /* 0x0000000f00167245 */ /* 0x001fd20000201000 */
[----:B------:R-:W-:Y:S05]  /*ba70*/  @!P0 BRA `(.L_x_290) ;  /* 0x0000000000288947 */ /* 0x000fea0003800000 */
[----:B------:R-:W-:Y:S02]  /*ba80*/  ULDC UR6, c[0x0][0x634] ;  /* 0x00018d0000067ab9 */ /* 0x000fe40000000800 */
[----:B------:R-:W-:-:S05]  /*ba90*/  IADD3 R5, P0, R16, UR6, RZ ;  /* 0x0000000610057c10 */ /* 0x000fca000ff1e0ff */
[----:B------:R-:W-:-:S04]  /*baa0*/  IMAD.X R21, RZ, RZ, R17, P0 ;  /* 0x000000ffff157224 */ /* 0x000fc800000e0611 */
[----:B------:R-:W-:-:S04]  /*bab0*/  IMAD.WIDE.U32 R6, R21, UR4, RZ ;  /* 0x0000000415067c25 */ /* 0x000fc8000f8e00ff */
[----:B------:R-:W-:-:S04]  /*bac0*/  IMAD.WIDE.U32 R6, P0, R5, UR5, R6 ;  /* 0x0000000505067c25 */ /* 0x000fc8000f800006 */
[----:B------:R-:W-:-:S04]  /*bad0*/  IMAD.WIDE.U32 R4, R5, UR4, RZ ;  /* 0x0000000405047c25 */ /* 0x000fc8000f8e00ff */
[----:B------:R-:W-:Y:S01]  /*bae0*/  IMAD.MOV.U32 R4, RZ, RZ, R7 ;  /* 0x000000ffff047224 */ /* 0x000fe200078e0007 */
[----:B------:R-:W-:Y:S01]  /*baf0*/  IADD3 RZ, P1, R5, R6, RZ ;  /* 0x0000000605ff7210 */ /* 0x000fe20007f3e0ff */
[----:B------:R-:W-:-:S04]  /*bb00*/  IMAD.X R5, RZ, RZ, RZ, P0 ;  /* 0x000000ffff057224 */ /* 0x000fc800000e06ff */
[----:B------:R-:W-:-:S08]  /*bb10*/  IMAD.WIDE.U32.X R4, R21, UR5, R4, P1 ;  /* 0x0000000515047c25 */ /* 0x000fd000088e0404 */
.L_x_290:
[----:B------:R-:W-:Y:S01]  /*bb20*/  FMUL R22, R22, UR8 ;  /* 0x0000000816167c20 */ /* 0x000fe20008400000 */
[--C-:B------:R-:W-:Y:S01]  /*bb30*/  SHF.R.U64 R14, R4, UR7, R5.reuse ;  /* 0x00000007040e7c19 */ /* 0x100fe20008001205 */
[----:B------:R-:W-:Y:S01]  /*bb40*/  ULDC.64 UR4, c[0x0][0x620] ;  /* 0x0001880000047ab9 */ /* 0x000fe20000000a00 */
[----:B------:R-:W-:Y:S01]  /*bb50*/  SHF.R.U32.HI R4, RZ, UR7, R5 ;  /* 0x00000007ff047c19 */ /* 0x000fe20008011605 */
[----:B------:R-:W-:Y:S01]  /*bb60*/  ULDC.64 UR6, c[0x0][0x640] ;  /* 0x0001900000067ab9 */ /* 0x000fe20000000a00 */
[----:B------:R-:W-:Y:S01]  /*bb70*/  IADD3 R5, P0, RZ, -R14, RZ ;  /* 0x8000000eff057210 */ /* 0x000fe20007f1e0ff */
[----:B------:R-:W0:Y:S04]  /*bb80*/  F2I.U32.TRUNC.NTZ R22, R22 ;  /* 0x0000001600167305 */ /* 0x000e28000020f000 */
[----:B------:R-:W-:Y:S01]  /*bb90*/  IMAD.X R4, RZ, RZ, ~R4, P0 ;  /* 0x000000ffff047224 */ /* 0x000fe200000e0e04 */
[----:B------:R-:W-:-:S03]  /*bba0*/  ISETP.NE.U32.AND P0, PT, RZ, UR6, PT ;  /* 0x00000006ff007c0c */ /* 0x000fc6000bf05070 */
[----:B------:R-:W-:Y:S01]  /*bbb0*/  IMAD R4, R4, UR4, RZ ;  /* 0x0000000404047c24 */ /* 0x000fe2000f8e02ff */
[----:B------:R-:W-:-:S03]  /*bbc0*/  ISETP.NE.AND.EX P0, PT, RZ, UR7, PT, P0 ;  /* 0x00000007ff007c0c */ /* 0x000fc6000bf05300 */
[C---:B------:R-:W-:Y:S01]  /*bbd0*/  IMAD R7, R5.reuse, UR5, R4 ;  /* 0x0000000505077c24 */ /* 0x040fe2000f8e0204 */
[----:B------:R-:W-:Y:S01]  /*bbe0*/  ULDC UR5, c[0x0][0x154] ;  /* 0x0000550000057ab9 */ /* 0x000fe20000000800 */
[----:B------:R-:W-:Y:S01]  /*bbf0*/  IMAD.WIDE.U32 R4, R5, UR4, R16 ;  /* 0x0000000405047c25 */ /* 0x000fe2000f8e0010 */
[----:B------:R-:W-:-:S03]  /*bc00*/  ULDC UR4, c[0x0][0x618] ;  /* 0x0001860000047ab9 */ /* 0x000fc60000000800 */
[----:B0-----:R-:W-:Y:S02]  /*bc10*/  IMAD.MOV R6, RZ, RZ, -R22 ;  /* 0x000000ffff067224 */ /* 0x001fe400078e0a16 */
[----:B------:R-:W-:Y:S02]  /*bc20*/  IMAD.IADD R5, R5, 0x1, R7 ;  /* 0x0000000105057824 */ /* 0x000fe400078e0207 */
[----:B-1----:R-:W-:Y:S01]  /*bc30*/  IMAD R15, R20, R6, R15 ;  /* 0x00000006140f7224 */ /* 0x002fe200078e020f */
[----:B--2---:R-:W-:Y:S01]  /*bc40*/  I2FP.F32.U32 R6, R13 ;  /* 0x0000000d00067245 */ /* 0x004fe20000201000 */
[----:B------:R-:W0:Y:S01]  /*bc50*/  LDC R20, c[0x0][0x148] ;  /* 0x00005200ff147b82 */ /* 0x000e220000000800 */
[--C-:B------:R-:W-:Y:S02]  /*bc60*/  SHF.R.U64 R21, R4, UR4, R5.reuse ;  /* 0x0000000404157c19 */ /* 0x100fe40008001205 */
[----:B------:R-:W-:Y:S01]  /*bc70*/  SHF.R.U32.HI R4, RZ, UR4, R5 ;  /* 0x00000004ff047c19 */ /* 0x000fe20008011605 */
[----:B------:R-:W-:Y:S01]  /*bc80*/  FMUL R6, R6, UR5 ;  /* 0x0000000506067c20 */ /* 0x000fe20008400000 */
[----:B------:R-:W-:-:S02]  /*bc90*/  ULDC UR4, c[0x0][0x608] ;  /* 0x0001820000047ab9 */ /* 0x000fc40000000800 */
[--C-:B------:R-:W-:Y:S01]  /*bca0*/  SHF.R.U64 R23, R21, UR4, R4.reuse ;  /* 0x0000000415177c19 */ /* 0x100fe20008001204 */
[----:B------:R1:W2:Y:S01]  /*bcb0*/  F2I.U32.TRUNC.NTZ R24, R6 ;  /* 0x0000000600187305 */ /* 0x0002a2000020f000 */
[----:B------:R-:W-:Y:S01]  /*bcc0*/  SHF.R.U32.HI R4, RZ, UR4, R4 ;  /* 0x00000004ff047c19 */ /* 0x000fe20008011604 */
[----:B------:R-:W-:-:S03]  /*bcd0*/  ULDC UR4, c[0x0][0x658] ;  /* 0x0001960000047ab9 */ /* 0x000fc60000000800 */
[--C-:B------:R-:W-:Y:S02]  /*bce0*/  SHF.R.U64 R22, R23, UR4, R4.reuse ;  /* 0x0000000417167c19 */ /* 0x100fe40008001204 */
[----:B------:R-:W-:-:S03]  /*bcf0*/  SHF.R.U32.HI R25, RZ, UR4, R4 ;  /* 0x00000004ff197c19 */ /* 0x000fc60008011604 */
[----:B------:R-:W-:Y:S02]  /*bd00*/  IMAD.MOV.U32 R4, RZ, RZ, R22 ;  /* 0x000000ffff047224 */ /* 0x000fe400078e0016 */
[----:B------:R-:W-:Y:S01]  /*bd10*/  IMAD.MOV.U32 R5, RZ, RZ, R25 ;  /* 0x000000ffff057224 */ /* 0x000fe200078e0019 */
[----:B-1----:R-:W-:Y:S06]  /*bd20*/  @!P0 BRA `(.L_x_291) ;  /* 0x0000000000288947 */ /* 0x002fec0003800000 */
        /* <DEDUP_REMOVED lines=10> */
.L_x_291:
[----:B------:R-:W-:Y:S01]  /*bdd0*/  ISETP.NE.AND P0, PT, R2, 0x1, PT ;  /* 0x000000010200780c */ /* 0x000fe20003f05270 */
[----:B------:R-:W-:Y:S01]  /*bde0*/  ULDC UR4, c[0x0][0x648] ;  /* 0x0001920000047ab9 */ /* 0x000fe20000000800 */
[----:B------:R-:W-:Y:S01]  /*bdf0*/  LOP3.LUT R23, R23, UR17, RZ, 0xc0, !PT ;  /* 0x0000001117177c12 */ /* 0x000fe2000f8ec0ff */
[----:B--2---:R-:W-:Y:S01]  /*be00*/  IMAD.MOV R24, RZ, RZ, -R24 ;  /* 0x000000ffff187224 */ /* 0x004fe200078e0a18 */
[----:B------:R-:W-:Y:S01]  /*be10*/  SHF.R.U64 R4, R4, UR4, R5 ;  /* 0x0000000404047c19 */ /* 0x000fe20008001205 */
[----:B------:R-:W-:Y:S01]  /*be20*/  ULDC UR4, c[0x0][0x638] ;  /* 0x00018e0000047ab9 */ /* 0x000fe20000000800 */
[----:B------:R-:W-:Y:S01]  /*be30*/  LOP3.LUT R21, R21, UR16, RZ, 0xc0, !PT ;  /* 0x0000001015157c12 */ /* 0x000fe2000f8ec0ff */
[----:B------:R-:W-:Y:S01]  /*be40*/  ULDC UR5, c[0x0][0x610] ;  /* 0x0001840000057ab9 */ /* 0x000fe20000000800 */
[----:B------:R-:W-:Y:S02]  /*be50*/  IMAD.MOV.U32 R6, RZ, RZ, R14 ;  /* 0x000000ffff067224 */ /* 0x000fe400078e000e */
[----:B------:R-:W-:-:S02]  /*be60*/  IMAD.MOV R5, RZ, RZ, -R4 ;  /* 0x000000ffff057224 */ /* 0x000fc400078e0a04 */
[----:B------:R-:W-:Y:S02]  /*be70*/  IMAD R4, R4, UR18, R23 ;  /* 0x0000001204047c24 */ /* 0x000fe4000f8e0217 */
[----:B0-----:R-:W-:Y:S02]  /*be80*/  @P0 IMAD R15, R20, R24, R13 ;  /* 0x00000018140f0224 */ /* 0x001fe400078e020d */
[----:B------:R-:W-:Y:S01]  /*be90*/  IMAD R22, R5, UR4, R22 ;  /* 0x0000000405167c24 */ /* 0x000fe2000f8e0216 */
[----:B------:R-:W-:Y:S01]  /*bea0*/  ULDC UR4, c[0x0][0x600] ;  /* 0x0001800000047ab9 */ /* 0x000fe20000000800 */
[----:B------:R-:W-:Y:S02]  /*beb0*/  IMAD R15, R4, UR5, R15 ;  /* 0x00000005040f7c24 */ /* 0x000fe4000f8e020f */
[----:B------:R-:W-:Y:S02]  /*bec0*/  IMAD R22, R22, UR4, R21 ;  /* 0x0000000416167c24 */ /* 0x000fe4000f8e0215 */
[----:B------:R-:W-:-:S03]  /*bed0*/  IMAD.MOV.U32 R4, RZ, RZ, 0x1 ;  /* 0x00000001ff047424 */ /* 0x000fc600078e00ff */
[----:B------:R-:W-:Y:S02]  /*bee0*/  SEL R20, R22, R15, !P0 ;  /* 0x0000000f16147207 */ /* 0x000fe40004000000 */
[----:B------:R-:W-:-:S07]  /*bef0*/  SEL R13, R15, R22, !P0 ;  /* 0x000000160f0d7207 */ /* 0x000fce0004000000 */
.L_x_289:
[----:B------:R-:W-:Y:S05]  /*bf00*/  BSYNC B1 ;  /* 0x0000000000017941 */ /* 0x000fea0003800000 */
.L_x_288:
[----:B------:R-:W-:-:S13]  /*bf10*/  LOP3.LUT P0, RZ, R4, 0xff, RZ, 0xc0, !PT ;  /* 0x000000ff04ff7812 */ /* 0x000fda000780c0ff */
[----:B------:R-:W-:Y:S05]  /*bf20*/  @P0 BRA `(.L_x_292) ;  /* 0xfffffff400340947 */ /* 0x000fea000383ffff */
[----:B------:R-:W-:Y:S05]  /*bf30*/  BSYNC B0 ;  /* 0x0000000000007941 */ /* 0x000fea0003800000 */
.L_x_281:
[----:B------:R-:W-:-:S03]  /*bf40*/  UMOV UR4, 0xffffffff ;  /* 0xffffffff00047882 */ /* 0x000fc60000000000 */
[----:B------:R-:W-:Y:S05]  /*bf50*/  BRA.DIV UR4, `(.L_x_293) ;  /* 0x0000000e04347947 */ /* 0x000fea000b800000 */
[----:B------:R-:W-:-:S13]  /*bf60*/  ELECT P6, URZ, PT ;  /* 0x00000000003f782f */ /* 0x000fda00038c0000 */
.L_x_322:
[----:B------:R-:W-:Y:S04]  /*bf70*/  BSSY B0, `(.L_x_294) ;  /* 0x00000b2000007945 */ /* 0x000fe80003800000 */
[----:B------:R-:W-:Y:S05]  /*bf80*/  @!P6 BRA `(.L_x_295) ;  /* 0x0000000800c0e947 */ /* 0x000fea0003800000 */
[----:B------:R-:W-:-:S04]  /*bf90*/  LOP3.LUT R19, R19, 0x2, RZ, 0xfc, !PT ;  /* 0x0000000213137812 */ /* 0x000fc800078efcff */
[----:B------:R-:W-:-:S13]  /*bfa0*/  ISETP.NE.AND P0, PT, R19, 0x3, PT ;  /* 0x000000031300780c */ /* 0x000fda0003f05270 */
[----:B------:R-:W-:Y:S05]  /*bfb0*/  @!P0 BRA `(.L_x_296) ;  /* 0x0000000000048947 */ /* 0x000fea0003800000 */
[----:B------:R-:W-:Y:S01]  /*bfc0*/  BPT.TRAP 0x1 ;  /* 0x000000040000795c */ /* 0x000fe20000300000 */
.L_x_296:
[----:B------:R-:W0:Y:S01]  /*bfd0*/  S2R R5, SR_CgaCtaId ;  /* 0x0000000000057919 */ /* 0x000e220000008800 */
[----:B------:R-:W-:Y:S02]  /*bfe0*/  MOV R2, 0x400 ;  /* 0x0000040000027802 */ /* 0x000fe40000000f00 */
[----:B------:R-:W-:Y:S02]  /*bff0*/  SHF.L.U32 R4, R0, 0x1f, RZ ;  /* 0x0000001f00047819 */ /* 0x000fe400000006ff */
[----:B0-----:R-:W-:-:S05]  /*c000*/  LEA R2, R5, R2, 0x18 ;  /* 0x0000000205027211 */ /* 0x001fca00078ec0ff */
[----:B------:R-:W-:-:S04]  /*c010*/  VIADD R2, R2, 0x98 ;  /* 0x0000009802027836 */ /* 0x000fc80000000000 */
[C---:B------:R-:W-:Y:S02]  /*c020*/  IMAD R7, R3.reuse, 0x8, R2 ;  /* 0x0000000803077824 */ /* 0x040fe400078e0202 */
[----:B------:R-:W-:Y:S02]  /*c030*/  VIADD R3, R3, 0x1 ;  /* 0x0000000103037836 */ /* 0x000fe40000000000 */
[----:B------:R-:W0:Y:S03]  /*c040*/  SYNCS.PHASECHK.TRANS64.TRYWAIT P0, [R7+URZ], R4 ;  /* 0x00000004070075a7 */ /* 0x000e26000800017f */
[----:B------:R-:W-:-:S04]  /*c050*/  ISETP.NE.AND P1, PT, R3, 0x13, PT ;  /* 0x000000130300780c */ /* 0x000fc80003f25270 */
[----:B------:R-:W-:Y:S02]  /*c060*/  SEL R5, RZ, 0x1, P1 ;  /* 0x00000001ff057807 */ /* 0x000fe40000800000 */
[----:B------:R-:W-:Y:S02]  /*c070*/  SEL R3, R3, RZ, P1 ;  /* 0x000000ff03037207 */ /* 0x000fe40000800000 */
[----:B------:R-:W-:-:S03]  /*c080*/  LOP3.LUT R6, R0, R5, RZ, 0x3c, !PT ;  /* 0x0000000500067212 */ /* 0x000fc600078e3cff */
[----:B------:R-:W-:Y:S01]  /*c090*/  IMAD R8, R3, 0x8, R2 ;  /* 0x0000000803087824 */ /* 0x000fe200078e0202 */
[----:B------:R-:W-:Y:S01]  /*c0a0*/  SHF.L.U32 R5, R6, 0x1f, RZ ;  /* 0x0000001f06057819 */ /* 0x000fe200000006ff */
[----:B0-----:R-:W-:Y:S06]  /*c0b0*/  @!P0 BRA `(.L_x_297) ;  /* 0x0000000800fc8947 */ /* 0x001fec0003800000 */
.L_x_323:
[----:B------:R-:W1:Y:S01]  /*c0c0*/  SYNCS.PHASECHK.TRANS64.TRYWAIT P0, [R8+URZ], R5 ;  /* 0x00000005080075a7 */ /* 0x000e62000800017f */
[----:B------:R-:W-:-:S05]  /*c0d0*/  VIADD R0, R3, 0x1 ;  /* 0x0000000103007836 */ /* 0x000fca0000000000 */
[----:B------:R-:W-:-:S04]  /*c0e0*/  ISETP.NE.AND P1, PT, R0, 0x13, PT ;  /* 0x000000130000780c */ /* 0x000fc80003f25270 */
[----:B------:R-:W-:Y:S02]  /*c0f0*/  SEL R3, RZ, 0x1, P1 ;  /* 0x00000001ff037807 */ /* 0x000fe40000800000 */
[----:B0-----:R-:W-:Y:S02]  /*c100*/  SEL R7, R0, RZ, P1 ;  /* 0x000000ff00077207 */ /* 0x001fe40000800000 */
[----:B------:R-:W-:-:S03]  /*c110*/  LOP3.LUT R6, R6, R3, RZ, 0x3c, !PT ;  /* 0x0000000306067212 */ /* 0x000fc600078e3cff */
[----:B------:R-:W-:Y:S01]  /*c120*/  IMAD R9, R7, 0x8, R2 ;  /* 0x0000000807097824 */ /* 0x000fe200078e0202 */
[----:B------:R-:W-:Y:S01]  /*c130*/  SHF.L.U32 R4, R6, 0x1f, RZ ;  /* 0x0000001f06047819 */ /* 0x000fe200000006ff */
[----:B-1----:R-:W-:Y:S06]  /*c140*/  @!P0 BRA `(.L_x_298) ;  /* 0x0000000800ec8947 */ /* 0x002fec0003800000 */
.L_x_324:
[----:B------:R-:W1:Y:S01]  /*c150*/  SYNCS.PHASECHK.TRANS64.TRYWAIT P0, [R9+URZ], R4 ;  /* 0x00000004090075a7 */ /* 0x000e62000800017f */
[----:B------:R-:W-:-:S05]  /*c160*/  VIADD R0, R7, 0x1 ;  /* 0x0000000107007836 */ /* 0x000fca0000000000 */
[----:B------:R-:W-:-:S04]  /*c170*/  ISETP.NE.AND P1, PT, R0, 0x13, PT ;  /* 0x000000130000780c */ /* 0x000fc80003f25270 */
[----:B------:R-:W-:Y:S02]  /*c180*/  SEL R3, RZ, 0x1, P1 ;  /* 0x00000001ff037807 */ /* 0x000fe40000800000 */
[----:B------:R-:W-:Y:S02]  /*c190*/  SEL R7, R0, RZ, P1 ;  /* 0x000000ff00077207 */ /* 0x000fe40000800000 */
[----:B------:R-:W-:-:S03]  /*c1a0*/  LOP3.LUT R6, R6, R3, RZ, 0x3c, !PT ;  /* 0x0000000306067212 */ /* 0x000fc600078e3cff */
[----:B0-----:R-:W-:Y:S01]  /*c1b0*/  IMAD R8, R7, 0x8, R2 ;  /* 0x0000000807087824 */ /* 0x001fe200078e0202 */
[----:B------:R-:W-:Y:S01]  /*c1c0*/  SHF.L.U32 R5, R6, 0x1f, RZ ;  /* 0x0000001f06057819 */ /* 0x000fe200000006ff */
[----:B-1----:R-:W-:Y:S06]  /*c1d0*/  @!P0 BRA `(.L_x_299) ;  /* 0x0000000800dc8947 */ /* 0x002fec0003800000 */
.L_x_325:
        /* <DEDUP_REMOVED lines=9> */
.L_x_326:
        /* <DEDUP_REMOVED lines=9> */
.L_x_327:
        /* <DEDUP_REMOVED lines=9> */
.L_x_328:
        /* <DEDUP_REMOVED lines=9> */
.L_x_329:
        /* <DEDUP_REMOVED lines=9> */
.L_x_330:
        /* <DEDUP_REMOVED lines=9> */
.L_x_331:
        /* <DEDUP_REMOVED lines=9> */
.L_x_332:
        /* <DEDUP_REMOVED lines=9> */
.L_x_333:
        /* <DEDUP_REMOVED lines=9> */
.L_x_334:
        /* <DEDUP_REMOVED lines=9> */
.L_x_335:
        /* <DEDUP_REMOVED lines=9> */
.L_x_336:
        /* <DEDUP_REMOVED lines=9> */
.L_x_337:
        /* <DEDUP_REMOVED lines=9> */
.L_x_338:
[----:B------:R-:W1:Y:S01]  /*c930*/  SYNCS.PHASECHK.TRANS64.TRYWAIT P0, [R9+URZ], R4 ;  /* 0x00000004090075a7 */ /* 0x000e62000800017f */
[----:B------:R-:W-:-:S05]  /*c940*/  VIADD R0, R7, 0x1 ;  /* 0x0000000107007836 */ /* 0x000fca0000000000 */
[----:B------:R-:W-:-:S04]  /*c950*/  ISETP.NE.AND P1, PT, R0, 0x13, PT ;  /* 0x000000130000780c */ /* 0x000fc80003f25270 */
[----:B------:R-:W-:Y:S02]  /*c960*/  SEL R3, RZ, 0x1, P1 ;  /* 0x00000001ff037807 */ /* 0x000fe40000800000 */
[----:B------:R-:W-:Y:S02]  /*c970*/  SEL R7, R0, RZ, P1 ;  /* 0x000000ff00077207 */ /* 0x000fe40000800000 */
[----:B------:R-:W-:-:S03]  /*c980*/  LOP3.LUT R11, R6, R3, RZ, 0x3c, !PT ;  /* 0x00000003060b7212 */ /* 0x000fc600078e3cff */
[----:B------:R-:W-:Y:S01]  /*c990*/  IMAD R6, R7, 0x8, R2 ;  /* 0x0000000807067824 */ /* 0x000fe200078e0202 */
[----:B0-----:R-:W-:Y:S01]  /*c9a0*/  SHF.L.U32 R5, R11, 0x1f, RZ ;  /* 0x0000001f0b057819 */ /* 0x001fe200000006ff */
[----:B-1----:R-:W-:Y:S06]  /*c9b0*/  @!P0 BRA `(.L_x_313) ;  /* 0x0000000400fc8947 */ /* 0x002fec0003800000 */
.L_x_339:
[----:B------:R-:W1:Y:S01]  /*c9c0*/  SYNCS.PHASECHK.TRANS64.TRYWAIT P0, [R6+URZ], R5 ;  /* 0x00000005060075a7 */ /* 0x000e62000800017f */
[----:B------:R-:W-:-:S05]  /*c9d0*/  VIADD R0, R7, 0x1 ;  /* 0x0000000107007836 */ /* 0x000fca0000000000 */
[----:B------:R-:W-:-:S04]  /*c9e0*/  ISETP.NE.AND P1, PT, R0, 0x13, PT ;  /* 0x000000130000780c */ /* 0x000fc80003f25270 */
[----:B0-----:R-:W-:Y:S02]  /*c9f0*/  SEL R4, RZ, 0x1, P1 ;  /* 0x00000001ff047807 */ /* 0x001fe40000800000 */
[----:B------:R-:W-:Y:S02]  /*ca00*/  SEL R3, R0, RZ, P1 ;  /* 0x000000ff00037207 */ /* 0x000fe40000800000 */
[----:B------:R-:W-:Y:S01]  /*ca10*/  LOP3.LUT R0, R11, R4, RZ, 0x3c, !PT ;  /* 0x000000040b007212 */ /* 0x000fe200078e3cff */
[----:B-1----:R-:W-:Y:S06]  /*ca20*/  @!P0 BRA `(.L_x_314) ;  /* 0x0000000400f48947 */ /* 0x002fec0003800000 */
.L_x_340:
[----:B------:R-:W-:Y:S01]  /*ca30*/  IMAD R3, R3, 0x8, R2 ;  /* 0x0000000803037824 */ /* 0x000fe200078e0202 */
[----:B------:R-:W-:-:S07]  /*ca40*/  SHF.L.U32 R0, R0, 0x1f, RZ ;  /* 0x0000001f00007819 */ /* 0x000fce00000006ff */
.L_x_315:
[----:B-1----:R1:W2:Y:S02]  /*ca50*/  SYNCS.PHASECHK.TRANS64.TRYWAIT P0, [R3+URZ], R0 ;  /* 0x00000000030075a7 */ /* 0x0022a4000800017f */
[----:B--2---:R-:W-:Y:S05]  /*ca60*/  @!P0 NANOSLEEP.SYNCS 0x989680 ;  /* 0x009896800000895d */ /* 0x004fea0003900000 */
[----:B------:R-:W2:Y:S02]  /*ca70*/  @!P0 SYNCS.PHASECHK.TRANS64 P0, [R3+URZ], R0 ;  /* 0x00000000030085a7 */ /* 0x000ea4000800007f */
[----:B--2---:R-:W-:Y:S05]  /*ca80*/  @!P0 BRA `(.L_x_315) ;  /* 0xfffffffc00f08947 */ /* 0x004fea000383ffff */
.L_x_295:
[----:B------:R-:W-:Y:S05]  /*ca90*/  BSYNC B0 ;  /* 0x0000000000007941 */ /* 0x000fea0003800000 */
.L_x_294:
[----:B------:R-:W-:Y:S05]  /*caa0*/  EXIT ;  /* 0x000000000000794d */ /* 0x000fea0003800000 */
.L_x_22:
[----:B---3--:R3:W4:Y:S02]  /*cab0*/  SYNCS.PHASECHK.TRANS64.TRYWAIT P1, [R3+URZ], R0 ;  /* 0x00000000030075a7 */ /* 0x008724000802017f */
[----:B----4-:R-:W-:Y:S05]  /*cac0*/  @!P1 NANOSLEEP.SYNCS 0x989680 ;  /* 0x009896800000995d */ /* 0x010fea0003900000 */
[----:B------:R-:W4:Y:S02]  /*cad0*/  @!P1 SYNCS.PHASECHK.TRANS64 P1, [R3+URZ], R0 ;  /* 0x00000000030095a7 */ /* 0x000f24000802007f */
[----:B----4-:R-:W-:Y:S05]  /*cae0*/  @!P1 BRA `(.L_x_22) ;  /* 0xfffffffc00f09947 */ /* 0x010fea000383ffff */
[----:B------:R-:W-:Y:S05]  /*caf0*/  BRA `(.L_x_21) ;  /* 0xffffff4800f87947 */ /* 0x000fea000383ffff */
.L_x_27:
[----:B-1----:R-:W-:-:S04]  /*cb00*/  IMAD.U32 R6, RZ, RZ, UR5 ;  /* 0x00000005ff067e24 */ /* 0x002fc8000f8e00ff */
[----:B------:R1:W2:Y:S03]  /*cb10*/  SYNCS.PHASECHK.TRANS64.TRYWAIT P1, [R6+URZ], R5 ;  /* 0x00000005060075a7 */ /* 0x0002a6000802017f */
[----:B--2---:R-:W-:Y:S05]  /*cb20*/  @!P1 NANOSLEEP.SYNCS 0x989680 ;  /* 0x009896800000995d */ /* 0x004fea0003900000 */
[----:B------:R-:W2:Y:S02]  /*cb30*/  @!P1 SYNCS.PHASECHK.TRANS64 P1, [R6+URZ], R5 ;  /* 0x00000005060095a7 */ /* 0x000ea4000802007f */
[----:B--2---:R-:W-:Y:S05]  /*cb40*/  @!P1 BRA `(.L_x_27) ;  /* 0xfffffffc00ec9947 */ /* 0x004fea000383ffff */
[----:B------:R-:W-:Y:S05]  /*cb50*/  BRA `(.L_x_26) ;  /* 0xffffff5000f07947 */ /* 0x000fea000383ffff */
.L_x_282:
[----:B------:R-:W-:Y:S01]  /*cb60*/  BSSY B1, `(.L_x_316) ;  /* 0x0000006000017945 */ /* 0x000fe20003800000 */
[----:B------:R-:W-:-:S07]  /*cb70*/  IMAD.MOV.U32 R15, RZ, RZ, -0x1 ;  /* 0xffffffffff0f7424 */ /* 0x000fce00078e00ff */
[----:B------:R-:W-:Y:S05]  /*cb80*/  WARPSYNC.COLLECTIVE R15, `(.L_x_317) ;  /* 0x000000000f0c7348 */ /* 0x000fea0003c00000 */
[----:B------:R-:W-:Y:S02]  /*cb90*/  ELECT P6, UR62, PT ;  /* 0x00000000003e782f */ /* 0x000fe400038c0000 */
[----:B------:R-:W-:Y:S01]  /*cba0*/  MOV R14, UR62 ;  /* 0x0000003e000e7c02 */ /* 0x000fe20008000f00 */
[----:B------:R-:W-:Y:S10]  /*cbb0*/  ENDCOLLECTIVE ;  /* 0x000000000000791b */ /* 0x000ff40003800000 */
.L_x_317:
[----:B------:R-:W-:Y:S05]  /*cbc0*/  BSYNC B1 ;  /* 0x0000000000017941 */ /* 0x000fea0003800000 */
.L_x_316:
[----:B------:R-:W-:Y:S05]  /*cbd0*/  BRA `(.L_x_318) ;  /* 0xffffffe800147947 */ /* 0x000fea000383ffff */
.L_x_285:
[----:B0-----:R0:W1:Y:S02]  /*cbe0*/  SYNCS.PHASECHK.TRANS64.TRYWAIT P0, [R20+URZ+0x98], R7 ;  /* 0x00009807140075a7 */ /* 0x001064000800017f */
[----:B-1----:R-:W-:Y:S05]  /*cbf0*/  @!P0 NANOSLEEP.SYNCS 0x989680 ;  /* 0x009896800000895d */ /* 0x002fea0003900000 */
[----:B------:R-:W1:Y:S02]  /*cc00*/  @!P0 SYNCS.PHASECHK.TRANS64 P0, [R20+URZ+0x98], R7 ;  /* 0x00009807140085a7 */ /* 0x000e64000800007f */
[----:B-1----:R-:W-:Y:S05]  /*cc10*/  @!P0 BRA `(.L_x_285) ;  /* 0xfffffffc00f08947 */ /* 0x002fea000383ffff */
[----:B------:R-:W-:Y:S05]  /*cc20*/  BRA `(.L_x_319) ;  /* 0xffffffe800507947 */ /* 0x000fea000383ffff */
.L_x_293:
[----:B------:R-:W-:Y:S01]  /*cc30*/  BSSY B0, `(.L_x_320) ;  /* 0x0000006000007945 */ /* 0x000fe20003800000 */
[----:B------:R-:W-:-:S07]  /*cc40*/  IMAD.MOV.U32 R15, RZ, RZ, -0x1 ;  /* 0xffffffffff0f7424 */ /* 0x000fce00078e00ff */
[----:B------:R-:W-:Y:S05]  /*cc50*/  WARPSYNC.COLLECTIVE R15, `(.L_x_321) ;  /* 0x000000000f0c7348 */ /* 0x000fea0003c00000 */
[----:B------:R-:W-:Y:S02]  /*cc60*/  ELECT P6, UR62, PT ;  /* 0x00000000003e782f */ /* 0x000fe400038c0000 */
[----:B------:R-:W-:Y:S01]  /*cc70*/  MOV R14, UR62 ;  /* 0x0000003e000e7c02 */ /* 0x000fe20008000f00 */
[----:B------:R-:W-:Y:S10]  /*cc80*/  ENDCOLLECTIVE ;  /* 0x000000000000791b */ /* 0x000ff40003800000 */
.L_x_321:
[----:B------:R-:W-:Y:S05]  /*cc90*/  BSYNC B0 ;  /* 0x0000000000007941 */ /* 0x000fea0003800000 */
.L_x_320:
[----:B------:R-:W-:Y:S05]  /*cca0*/  BRA `(.L_x_322) ;  /* 0xfffffff000b07947 */ /* 0x000fea000383ffff */
.L_x_297:
[----:B0-----:R0:W1:Y:S02]  /*ccb0*/  SYNCS.PHASECHK.TRANS64.TRYWAIT P0, [R7+URZ], R4 ;  /* 0x00000004070075a7 */ /* 0x001064000800017f */
[----:B-1----:R-:W-:Y:S05]  /*ccc0*/  @!P0 NANOSLEEP.SYNCS 0x989680 ;  /* 0x009896800000895d */ /* 0x002fea0003900000 */
[----:B------:R-:W1:Y:S02]  /*ccd0*/  @!P0 SYNCS.PHASECHK.TRANS64 P0, [R7+URZ], R4 ;  /* 0x00000004070085a7 */ /* 0x000e64000800007f */
[----:B-1----:R-:W-:Y:S05]  /*cce0*/  @!P0 BRA `(.L_x_297) ;  /* 0xfffffffc00f08947 */ /* 0x002fea000383ffff */
[----:B------:R-:W-:Y:S05]  /*ccf0*/  BRA `(.L_x_323) ;  /* 0xfffffff000f07947 */ /* 0x000fea000383ffff */
.L_x_298:
[----:B0-----:R0:W1:Y:S02]  /*cd00*/  SYNCS.PHASECHK.TRANS64.TRYWAIT P0, [R8+URZ], R5 ;  /* 0x00000005080075a7 */ /* 0x001064000800017f */
[----:B-1----:R-:W-:Y:S05]  /*cd10*/  @!P0 NANOSLEEP.SYNCS 0x989680 ;  /* 0x009896800000895d */ /* 0x002fea0003900000 */
[----:B------:R-:W1:Y:S02]  /*cd20*/  @!P0 SYNCS.PHASECHK.TRANS64 P0, [R8+URZ], R5 ;  /* 0x00000005080085a7 */ /* 0x000e64000800007f */
[----:B-1----:R-:W-:Y:S05]  /*cd30*/  @!P0 BRA `(.L_x_298) ;  /* 0xfffffffc00f08947 */ /* 0x002fea000383ffff */
[----:B------:R-:W-:Y:S05]  /*cd40*/  BRA `(.L_x_324) ;  /* 0xfffffff400007947 */ /* 0x000fea000383ffff */
.L_x_299:
[----:B0-----:R0:W1:Y:S02]  /*cd50*/  SYNCS.PHASECHK.TRANS64.TRYWAIT P0, [R9+URZ], R4 ;  /* 0x00000004090075a7 */ /* 0x001064000800017f */
[----:B-1----:R-:W-:Y:S05]  /*cd60*/  @!P0 NANOSLEEP.SYNCS 0x989680 ;  /* 0x009896800000895d */ /* 0x002fea0003900000 */
[----:B------:R-:W1:Y:S02]  /*cd70*/  @!P0 SYNCS.PHASECHK.TRANS64 P0, [R9+URZ], R4 ;  /* 0x00000004090085a7 */ /* 0x000e64000800007f */
[----:B-1----:R-:W-:Y:S05]  /*cd80*/  @!P0 BRA `(.L_x_299) ;  /* 0xfffffffc00f08947 */ /* 0x002fea000383ffff */
[----:B------:R-:W-:Y:S05]  /*cd90*/  BRA `(.L_x_325) ;  /* 0xfffffff400107947 */ /* 0x000fea000383ffff */
.L_x_300:
[----:B0-----:R0:W1:Y:S02]  /*cda0*/  SYNCS.PHASECHK.TRANS64.TRYWAIT P0, [R8+URZ], R5 ;  /* 0x00000005080075a7 */ /* 0x001064000800017f */
[----:B-1----:R-:W-:Y:S05]  /*cdb0*/  @!P0 NANOSLEEP.SYNCS 0x989680 ;  /* 0x009896800000895d */ /* 0x002fea0003900000 */
[----:B------:R-:W1:Y:S02]  /*cdc0*/  @!P0 SYNCS.PHASECHK.TRANS64 P0, [R8+URZ], R5 ;  /* 0x00000005080085a7 */ /* 0x000e64000800007f */
[----:B-1----:R-:W-:Y:S05]  /*cdd0*/  @!P0 BRA `(.L_x_300) ;  /* 0xfffffffc00f08947 */ /* 0x002fea000383ffff */
[----:B------:R-:W-:Y:S05]  /*cde0*/  BRA `(.L_x_326) ;  /* 0xfffffff400207947 */ /* 0x000fea000383ffff */
.L_x_301:
[----:B0-----:R0:W1:Y:S02]  /*cdf0*/  SYNCS.PHASECHK.TRANS64.TRYWAIT P0, [R9+URZ], R4 ;  /* 0x00000004090075a7 */ /* 0x001064000800017f */
[----:B-1----:R-:W-:Y:S05]  /*ce00*/  @!P0 NANOSLEEP.SYNCS 0x989680 ;  /* 0x009896800000895d */ /* 0x002fea0003900000 */
[----:B------:R-:W1:Y:S02]  /*ce10*/  @!P0 SYNCS.PHASECHK.TRANS64 P0, [R9+URZ], R4 ;  /* 0x00000004090085a7 */ /* 0x000e64000800007f */
[----:B-1----:R-:W-:Y:S05]  /*ce20*/  @!P0 BRA `(.L_x_301) ;  /* 0xfffffffc00f08947 */ /* 0x002fea000383ffff */
[----:B------:R-:W-:Y:S05]  /*ce30*/  BRA `(.L_x_327) ;  /* 0xfffffff400307947 */ /* 0x000fea000383ffff */
.L_x_302:
[----:B0-----:R0:W1:Y:S02]  /*ce40*/  SYNCS.PHASECHK.TRANS64.TRYWAIT P0, [R8+URZ], R5 ;  /* 0x00000005080075a7 */ /* 0x001064000800017f */
[----:B-1----:R-:W-:Y:S05]  /*ce50*/  @!P0 NANOSLEEP.SYNCS 0x989680 ;  /* 0x009896800000895d */ /* 0x002fea0003900000 */
[----:B------:R-:W1:Y:S02]  /*ce60*/  @!P0 SYNCS.PHASECHK.TRANS64 P0, [R8+URZ], R5 ;  /* 0x00000005080085a7 */ /* 0x000e64000800007f */
[----:B-1----:R-:W-:Y:S05]  /*ce70*/  @!P0 BRA `(.L_x_302) ;  /* 0xfffffffc00f08947 */ /* 0x002fea000383ffff */
[----:B------:R-:W-:Y:S05]  /*ce80*/  BRA `(.L_x_328) ;  /* 0xfffffff400407947 */ /* 0x000fea000383ffff */
.L_x_303:
[----:B0-----:R0:W1:Y:S02]  /*ce90*/  SYNCS.PHASECHK.TRANS64.TRYWAIT P0, [R9+URZ], R4 ;  /* 0x00000004090075a7 */ /* 0x001064000800017f */
[----:B-1----:R-:W-:Y:S05]  /*cea0*/  @!P0 NANOSLEEP.SYNCS 0x989680 ;  /* 0x009896800000895d */ /* 0x002fea0003900000 */
[----:B------:R-:W1:Y:S02]  /*ceb0*/  @!P0 SYNCS.PHASECHK.TRANS64 P0, [R9+URZ], R4 ;  /* 0x00000004090085a7 */ /* 0x000e64000800007f */
[----:B-1----:R-:W-:Y:S05]  /*cec0*/  @!P0 BRA `(.L_x_303) ;  /* 0xfffffffc00f08947 */ /* 0x002fea000383ffff */
[----:B------:R-:W-:Y:S05]  /*ced0*/  BRA `(.L_x_329) ;  /* 0xfffffff400507947 */ /* 0x000fea000383ffff */
.L_x_304:
[----:B0-----:R0:W1:Y:S02]  /*cee0*/  SYNCS.PHASECHK.TRANS64.TRYWAIT P0, [R8+URZ], R5 ;  /* 0x00000005080075a7 */ /* 0x001064000800017f */
[----:B-1----:R-:W-:Y:S05]  /*cef0*/  @!P0 NANOSLEEP.SYNCS 0x989680 ;  /* 0x009896800000895d */ /* 0x002fea0003900000 */
[----:B------:R-:W1:Y:S02]  /*cf00*/  @!P0 SYNCS.PHASECHK.TRANS64 P0, [R8+URZ], R5 ;  /* 0x00000005080085a7 */ /* 0x000e64000800007f */
[----:B-1----:R-:W-:Y:S05]  /*cf10*/  @!P0 BRA `(.L_x_304) ;  /* 0xfffffffc00f08947 */ /* 0x002fea000383ffff */
[----:B------:R-:W-:Y:S05]  /*cf20*/  BRA `(.L_x_330) ;  /* 0xfffffff400607947 */ /* 0x000fea000383ffff */
.L_x_305:
[----:B0-----:R0:W1:Y:S02]  /*cf30*/  SYNCS.PHASECHK.TRANS64.TRYWAIT P0, [R9+URZ], R4 ;  /* 0x00000004090075a7 */ /* 0x001064000800017f */
[----:B-1----:R-:W-:Y:S05]  /*cf40*/  @!P0 NANOSLEEP.SYNCS 0x989680 ;  /* 0x009896800000895d */ /* 0x002fea0003900000 */
[----:B------:R-:W1:Y:S02]  /*cf50*/  @!P0 SYNCS.PHASECHK.TRANS64 P0, [R9+URZ], R4 ;  /* 0x00000004090085a7 */ /* 0x000e64000800007f */
[----:B-1----:R-:W-:Y:S05]  /*cf60*/  @!P0 BRA `(.L_x_305) ;  /* 0xfffffffc00f08947 */ /* 0x002fea000383ffff */
[----:B------:R-:W-:Y:S05]  /*cf70*/  BRA `(.L_x_331) ;  /* 0xfffffff400707947 */ /* 0x000fea000383ffff */
.L_x_306:
[----:B0-----:R0:W1:Y:S02]  /*cf80*/  SYNCS.PHASECHK.TRANS64.TRYWAIT P0, [R8+URZ], R5 ;  /* 0x00000005080075a7 */ /* 0x001064000800017f */
[----:B-1----:R-:W-:Y:S05]  /*cf90*/  @!P0 NANOSLEEP.SYNCS 0x989680 ;  /* 0x009896800000895d */ /* 0x002fea0003900000 */
[----:B------:R-:W1:Y:S02]  /*cfa0*/  @!P0 SYNCS.PHASECHK.TRANS64 P0, [R8+URZ], R5 ;  /* 0x00000005080085a7 */ /* 0x000e64000800007f */
[----:B-1----:R-:W-:Y:S05]  /*cfb0*/  @!P0 BRA `(.L_x_306) ;  /* 0xfffffffc00f08947 */ /* 0x002fea000383ffff */
[----:B------:R-:W-:Y:S05]  /*cfc0*/  BRA `(.L_x_332) ;  /* 0xfffffff400807947 */ /* 0x000fea000383ffff */
.L_x_307:
[----:B0-----:R0:W1:Y:S02]  /*cfd0*/  SYNCS.PHASECHK.TRANS64.TRYWAIT P0, [R9+URZ], R4 ;  /* 0x00000004090075a7 */ /* 0x001064000800017f */
[----:B-1----:R-:W-:Y:S05]  /*cfe0*/  @!P0 NANOSLEEP.SYNCS 0x989680 ;  /* 0x009896800000895d */ /* 0x002fea0003900000 */
[----:B------:R-:W1:Y:S02]  /*cff0*/  @!P0 SYNCS.PHASECHK.TRANS64 P0, [R9+URZ], R4 ;  /* 0x00000004090085a7 */ /* 0x000e64000800007f */
[----:B-1----:R-:W-:Y:S05]  /*d000*/  @!P0 BRA `(.L_x_307) ;  /* 0xfffffffc00f08947 */ /* 0x002fea000383ffff */
[----:B------:R-:W-:Y:S05]  /*d010*/  BRA `(.L_x_333) ;  /* 0xfffffff400907947 */ /* 0x000fea000383ffff */
.L_x_308:
[----:B0-----:R0:W1:Y:S02]  /*d020*/  SYNCS.PHASECHK.TRANS64.TRYWAIT P0, [R8+URZ], R5 ;  /* 0x00000005080075a7 */ /* 0x001064000800017f */
[----:B-1----:R-:W-:Y:S05]  /*d030*/  @!P0 NANOSLEEP.SYNCS 0x989680 ;  /* 0x009896800000895d */ /* 0x002fea0003900000 */
[----:B------:R-:W1:Y:S02]  /*d040*/  @!P0 SYNCS.PHASECHK.TRANS64 P0, [R8+URZ], R5 ;  /* 0x00000005080085a7 */ /* 0x000e64000800007f */
[----:B-1----:R-:W-:Y:S05]  /*d050*/  @!P0 BRA `(.L_x_308) ;  /* 0xfffffffc00f08947 */ /* 0x002fea000383ffff */
[----:B------:R-:W-:Y:S05]  /*d060*/  BRA `(.L_x_334) ;  /* 0xfffffff400a07947 */ /* 0x000fea000383ffff */
.L_x_309:
[----:B0-----:R0:W1:Y:S02]  /*d070*/  SYNCS.PHASECHK.TRANS64.TRYWAIT P0, [R9+URZ], R4 ;  /* 0x00000004090075a7 */ /* 0x001064000800017f */
[----:B-1----:R-:W-:Y:S05]  /*d080*/  @!P0 NANOSLEEP.SYNCS 0x989680 ;  /* 0x009896800000895d */ /* 0x002fea0003900000 */
[----:B------:R-:W1:Y:S02]  /*d090*/  @!P0 SYNCS.PHASECHK.TRANS64 P0, [R9+URZ], R4 ;  /* 0x00000004090085a7 */ /* 0x000e64000800007f */
[----:B-1----:R-:W-:Y:S05]  /*d0a0*/  @!P0 BRA `(.L_x_309) ;  /* 0xfffffffc00f08947 */ /* 0x002fea000383ffff */
[----:B------:R-:W-:Y:S05]  /*d0b0*/  BRA `(.L_x_335) ;  /* 0xfffffff400b07947 */ /* 0x000fea000383ffff */
.L_x_310:
[----:B0-----:R0:W1:Y:S02]  /*d0c0*/  SYNCS.PHASECHK.TRANS64.TRYWAIT P0, [R8+URZ], R5 ;  /* 0x00000005080075a7 */ /* 0x001064000800017f */
[----:B-1----:R-:W-:Y:S05]  /*d0d0*/  @!P0 NANOSLEEP.SYNCS 0x989680 ;  /* 0x009896800000895d */ /* 0x002fea0003900000 */
[----:B------:R-:W1:Y:S02]  /*d0e0*/  @!P0 SYNCS.PHASECHK.TRANS64 P0, [R8+URZ], R5 ;  /* 0x00000005080085a7 */ /* 0x000e64000800007f */
[----:B-1----:R-:W-:Y:S05]  /*d0f0*/  @!P0 BRA `(.L_x_310) ;  /* 0xfffffffc00f08947 */ /* 0x002fea000383ffff */
[----:B------:R-:W-:Y:S05]  /*d100*/  BRA `(.L_x_336) ;  /* 0xfffffff400c07947 */ /* 0x000fea000383ffff */
.L_x_311:
[----:B0-----:R0:W1:Y:S02]  /*d110*/  SYNCS.PHASECHK.TRANS64.TRYWAIT P0, [R9+URZ], R4 ;  /* 0x00000004090075a7 */ /* 0x001064000800017f */
[----:B-1----:R-:W-:Y:S05]  /*d120*/  @!P0 NANOSLEEP.SYNCS 0x989680 ;  /* 0x009896800000895d */ /* 0x002fea0003900000 */
[----:B------:R-:W1:Y:S02]  /*d130*/  @!P0 SYNCS.PHASECHK.TRANS64 P0, [R9+URZ], R4 ;  /* 0x00000004090085a7 */ /* 0x000e64000800007f */
[----:B-1----:R-:W-:Y:S05]  /*d140*/  @!P0 BRA `(.L_x_311) ;  /* 0xfffffffc00f08947 */ /* 0x002fea000383ffff */
[----:B------:R-:W-:Y:S05]  /*d150*/  BRA `(.L_x_337) ;  /* 0xfffffff400d07947 */ /* 0x000fea000383ffff */
.L_x_312:
[----:B0-----:R0:W1:Y:S02]  /*d160*/  SYNCS.PHASECHK.TRANS64.TRYWAIT P0, [R8+URZ], R5 ;  /* 0x00000005080075a7 */ /* 0x001064000800017f */
[----:B-1----:R-:W-:Y:S05]  /*d170*/  @!P0 NANOSLEEP.SYNCS 0x989680 ;  /* 0x009896800000895d */ /* 0x002fea0003900000 */
[----:B------:R-:W1:Y:S02]  /*d180*/  @!P0 SYNCS.PHASECHK.TRANS64 P0, [R8+URZ], R5 ;  /* 0x00000005080085a7 */ /* 0x000e64000800007f */
[----:B-1----:R-:W-:Y:S05]  /*d190*/  @!P0 BRA `(.L_x_312) ;  /* 0xfffffffc00f08947 */ /* 0x002fea000383ffff */
[----:B------:R-:W-:Y:S05]  /*d1a0*/  BRA `(.L_x_338) ;  /* 0xfffffff400e07947 */ /* 0x000fea000383ffff */
.L_x_313:
[----:B0-----:R0:W1:Y:S02]  /*d1b0*/  SYNCS.PHASECHK.TRANS64.TRYWAIT P0, [R9+URZ], R4 ;  /* 0x00000004090075a7 */ /* 0x001064000800017f */
[----:B-1----:R-:W-:Y:S05]  /*d1c0*/  @!P0 NANOSLEEP.SYNCS 0x989680 ;  /* 0x009896800000895d */ /* 0x002fea0003900000 */
[----:B------:R-:W1:Y:S02]  /*d1d0*/  @!P0 SYNCS.PHASECHK.TRANS64 P0, [R9+URZ], R4 ;  /* 0x00000004090085a7 */ /* 0x000e64000800007f */
[----:B-1----:R-:W-:Y:S05]  /*d1e0*/  @!P0 BRA `(.L_x_313) ;  /* 0xfffffffc00f08947 */ /* 0x002fea000383ffff */
[----:B------:R-:W-:Y:S05]  /*d1f0*/  BRA `(.L_x_339) ;  /* 0xfffffff400f07947 */ /* 0x000fea000383ffff */
.L_x_314:
[----:B0-----:R0:W1:Y:S02]  /*d200*/  SYNCS.PHASECHK.TRANS64.TRYWAIT P0, [R6+URZ], R5 ;  /* 0x00000005060075a7 */ /* 0x001064000800017f */
[----:B-1----:R-:W-:Y:S05]  /*d210*/  @!P0 NANOSLEEP.SYNCS 0x989680 ;  /* 0x009896800000895d */ /* 0x002fea0003900000 */
[----:B------:R-:W1:Y:S02]  /*d220*/  @!P0 SYNCS.PHASECHK.TRANS64 P0, [R6+URZ], R5 ;  /* 0x00000005060085a7 */ /* 0x000e64000800007f */
[----:B-1----:R-:W-:Y:S05]  /*d230*/  @!P0 BRA `(.L_x_314) ;  /* 0xfffffffc00f08947 */ /* 0x002fea000383ffff */
[----:B------:R-:W-:Y:S05]  /*d240*/  BRA `(.L_x_340) ;  /* 0xfffffff400f87947 */ /* 0x000fea000383ffff */
.L_x_341:
[----:B------:R-:W-:-:S00]  /*d250*/  BRA `(.L_x_341) ;  /* 0xfffffffc00fc7947 */ /* 0x000fc0000383ffff */
[----:B------:R-:W-:-:S00]  /*d260*/  NOP ;  /* 0x0000000000007918 */ /* 0x000fc00000000000 */
        /* <DEDUP_REMOVED lines=9> */
.L_x_342:


//--------------------- .nv.global.init           --------------------------
	.section	.nv.global.init,"aw",@progbits
.nv.global.init:
	.type		$str$22,@object
	.size		$str$22,($str$23 - $str$22)
$str$22:
        /*0000*/ 	.byte	0x6b, 0x5f, 0x74, 0x69, 0x6c, 0x65, 0x5f, 0x63, 0x6f, 0x75, 0x6e, 0x74, 0x20, 0x3e, 0x3d, 0x20
        /*0010*/ 	.byte	0x31, 0x00
	.type		$str$23,@object
	.size		$str$23,(__unnamed_1 - $str$23)
$str$23:
        /*0012*/ 	.byte	0x2f, 0x74, 0x6d, 0x70, 0x2f, 0x63, 0x75, 0x74, 0x6c, 0x61, 0x73, 0x73, 0x5f, 0x73, 0x77, 0x65
        /*0022*/ 	.byte	0x65, 0x70, 0x5f, 0x73, 0x72, 0x63, 0x2f, 0x69, 0x6e, 0x63, 0x6c, 0x75, 0x64, 0x65, 0x2f, 0x63
        /*0032*/ 	.byte	0x75, 0x74, 0x6c, 0x61, 0x73, 0x73, 0x2f, 0x67, 0x65, 0x6d, 0x6d, 0x2f, 0x63, 0x6f, 0x6c, 0x6c
        /*0042*/ 	.byte	0x65, 0x63, 0x74, 0x69, 0x76, 0x65, 0x2f, 0x73, 0x6d, 0x39, 0x30, 0x5f, 0x6d, 0x6d, 0x61, 0x5f
        /*0052*/ 	.byte	0x74, 0x6d, 0x61, 0x5f, 0x67, 0x6d, 0x6d, 0x61, 0x5f, 0x73, 0x73, 0x5f, 0x77, 0x61, 0x72, 0x70
        /*0062*/ 	.byte	0x73, 0x70, 0x65, 0x63, 0x69, 0x61, 0x6c, 0x69, 0x7a, 0x65, 0x64, 0x2e, 0x68, 0x70, 0x70, 0x00
	.type		__unnamed_1,@object
	.size		__unnamed_1,(.L_0 - __unnamed_1)
__unnamed_1:
        /*0072*/ 	.byte	0x76, 0x6f, 0x69, 0x64, 0x20, 0x63, 0x75, 0x74, 0x6c, 0x61, 0x73, 0x73, 0x3a, 0x3a, 0x67, 0x65
        /* <DEDUP_REMOVED lines=180> */
        /*0bc2*/ 	.byte	0x74, 0x69, 0x74, 0x79, 0x5d, 0x00
.L_0:


//--------------------- .nv.shared._ZN7cutlass13device_kernelINS_4gemm6kernel13GemmUniversalIN4cute5tupleIJiiiiEEENS1_10collective13CollectiveMmaINS1_34MainloopSm90TmaGmmaWarpSpecializedILi19ENS5_IJNS4_1CILi2EEENSA_ILi1EEESC_EEENS1_35KernelTmaWarpSpecializedCooperativeEEENS5_IJNSA_ILi128EEENSA_ILi240EEENSA_ILi16EEEEEENS_6half_tENS5_IJlSC_lEEESK_SL_NS4_8TiledMMAINS4_8MMA_AtomIJNS4_4SM904GMMA25MMA_64x16x16_F32F16F16_SSILNSP_5MajorE0ELSR_0ELNSP_7ScaleInE1ELSS_1EEEEEENS4_6LayoutISD_NS5_IJSC_NSA_ILi0EEESW_EEEEENS5_IJNS4_10UnderscoreESZ_SZ_EEEEENS4_13SM90_TMA_LOADENS4_14ComposedLayoutINS4_7SwizzleILi1ELi4ELi3EEENS4_18smem_ptr_flag_bitsILi16EEENSV_INS5_IJNSA_ILi8EEESI_EEENS5_IJSI_SC_EEEEEEEvNS4_8identityENS4_23SM90_TMA_LOAD_MULTICASTES1C_vS1D_EENS_8epilogue10collective6detail29Sm90TmaWarpSpecializedAdapterINS1H_15DefaultEpilogueISK_SL_SL_NS1G_6thread17LinearCombinationISK_Li1EffLNS1L_9ScaleType4KindE0ELNS_15FloatRoundStyleE2ESK_EENS1_15EpilogueDefaultEEEEEvvEEEEvNT_6ParamsE --------------------------
	.section	.nv.shared._ZN7cutlass13device_kernelINS_4gemm6kernel13GemmUniversalIN4cute5tupleIJiiiiEEENS1_10collective13CollectiveMmaINS1_34MainloopSm90TmaGmmaWarpSpecializedILi19ENS5_IJNS4_1CILi2EEENSA_ILi1EEESC_EEENS1_35KernelTmaWarpSpecializedCooperativeEEENS5_IJNSA_ILi128EEENSA_ILi240EEENSA_ILi16EEEEEENS_6half_tENS5_IJlSC_lEEESK_SL_NS4_8TiledMMAINS4_8MMA_AtomIJNS4_4SM904GMMA25MMA_64x16x16_F32F16F16_SSILNSP_5MajorE0ELSR_0ELNSP_7ScaleInE1ELSS_1EEEEEENS4_6LayoutISD_NS5_IJSC_NSA_ILi0EEESW_EEEEENS5_IJNS4_10UnderscoreESZ_SZ_EEEEENS4_13SM90_TMA_LOADENS4_14ComposedLayoutINS4_7SwizzleILi1ELi4ELi3EEENS4_18smem_ptr_flag_bitsILi16EEENSV_INS5_IJNSA_ILi8EEESI_EEENS5_IJSI_SC_EEEEEEEvNS4_8identityENS4_23SM90_TMA_LOAD_MULTICASTES1C_vS1D_EENS_8epilogue10collective6detail29Sm90TmaWarpSpecializedAdapterINS1H_15DefaultEpilogueISK_SL_SL_NS1G_6thread17LinearCombinationISK_Li1EffLNS1L_9ScaleType4KindE0ELNS_15FloatRoundStyleE2ESK_EENS1_15EpilogueDefaultEEEEEvvEEEEvNT_6ParamsE,"aw",@nobits
	.sectionflags	@""
	.align	16
	.zero		1024


//--------------------- .nv.shared.reserved.0     --------------------------
	.section	.nv.shared.reserved.0,"aw",@nobits
	.weak		__nv_reservedSMEM_offset_0_alias
	.size		__nv_reservedSMEM_offset_0_alias, 0, 0
	.other		__nv_reservedSMEM_offset_0_alias,@"STO_CUDA_RESERVED_SHARED STV_DEFAULT"
__nv_reservedSMEM_offset_0_alias:
	.zero		0


//--------------------- .nv.global                --------------------------
	.section	.nv.global,"aw",@nobits
.nv.global:
	.type		_ZN40_INTERNAL_4c54bf43_4_k_cu_56a474d3_104754cute1_E,@object
	.size		_ZN40_INTERNAL_4c54bf43_4_k_cu_56a474d3_104754cute1_E,(_ZN40_INTERNAL_4c54bf43_4_k_cu_56a474d3_104754cuda3std3__45__cpo6cbeginE - _ZN40_INTERNAL_4c54bf43_4_k_cu_56a474d3_104754cute1_E)
_ZN40_INTERNAL_4c54bf43_4_k_cu_56a474d3_104754cute1_E:
	.zero		1
	.type		_ZN40_INTERNAL_4c54bf43_4_k_cu_56a474d3_104754cuda3std3__45__cpo6cbeginE,@object
	.size		_ZN40_INTERNAL_4c54bf43_4_k_cu_56a474d3_104754cuda3std3__45__cpo6cbeginE,(_ZN40_INTERNAL_4c54bf43_4_k_cu_56a474d3_104754cuda3std3__48in_placeE - _ZN40_INTERNAL_4c54bf43_4_k_cu_56a474d3_104754cuda3std3__45__cpo6cbeginE)
_ZN40_INTERNAL_4c54bf43_4_k_cu_56a474d3_104754cuda3std3__45__cpo6cbeginE:
	.zero		1
	.type		_ZN40_INTERNAL_4c54bf43_4_k_cu_56a474d3_104754cuda3std3__48in_placeE,@object
	.size		_ZN40_INTERNAL_4c54bf43_4_k_cu_56a474d3_104754cuda3std3__48in_placeE,(_ZN40_INTERNAL_4c54bf43_4_k_cu_56a474d3_104754cuda3std6ranges3__45__cpo9iter_moveE - _ZN40_INTERNAL_4c54bf43_4_k_cu_56a474d3_104754cuda3std3__48in_placeE)
_ZN40_INTERNAL_4c54bf43_4_k_cu_56a474d3_104754cuda3std3__48in_placeE:
	.zero		1
	.type		_ZN40_INTERNAL_4c54bf43_4_k_cu_56a474d3_104754cuda3std6ranges3__45__cpo9iter_moveE,@object
	.size		_ZN40_INTERNAL_4c54bf43_4_k_cu_56a474d3_104754cuda3std6ranges3__45__cpo9iter_moveE,(_ZN40_INTERNAL_4c54bf43_4_k_cu_56a474d3_104754cuda3std3__45__cpo5beginE - _ZN40_INTERNAL_4c54bf43_4_k_cu_56a474d3_104754cuda3std6ranges3__45__cpo9iter_moveE)
_ZN40_INTERNAL_4c54bf43_4_k_cu_56a474d3_104754cuda3std6ranges3__45__cpo9iter_moveE:
	.zero		1
	.type		_ZN40_INTERNAL_4c54bf43_4_k_cu_56a474d3_104754cuda3std3__45__cpo5beginE,@object
	.size		_ZN40_INTERNAL_4c54bf43_4_k_cu_56a474d3_104754cuda3std3__45__cpo5beginE,(_ZN40_INTERNAL_4c54bf43_4_k_cu_56a474d3_104754cuda3std3__442_GLOBAL__N__4c54bf43_4_k_cu_56a474d3_104756ignoreE - _ZN40_INTERNAL_4c54bf43_4_k_cu_56a474d3_104754cuda3std3__45__cpo5beginE)
_ZN40_INTERNAL_4c54bf43_4_k_cu_56a474d3_104754cuda3std3__45__cpo5beginE:
	.zero		1
	.type		_ZN40_INTERNAL_4c54bf43_4_k_cu_56a474d3_104754cuda3std3__442_GLOBAL__N__4c54bf43_4_k_cu_56a474d3_104756ignoreE,@object
	.size		_ZN40_INTERNAL_4c54bf43_4_k_cu_56a474d3_104754cuda3std3__442_GLOBAL__N__4c54bf43_4_k_cu_56a474d3_104756ignoreE,(_ZN40_INTERNAL_4c54bf43_4_k_cu_56a474d3_104754cute7productE - _ZN40_INTERNAL_4c54bf43_4_k_cu_56a474d3_104754cuda3std3__442_GLOBAL__N__4c54bf43_4_k_cu_56a474d3_104756ignoreE)
_ZN40_INTERNAL_4c54bf43_4_k_cu_56a474d3_104754cuda3std3__442_GLOBAL__N__4c54bf43_4_k_cu_56a474d3_104756ignoreE:
	.zero		1
	.type		_ZN40_INTERNAL_4c54bf43_4_k_cu_56a474d3_104754cute7productE,@object
	.size		_ZN40_INTERNAL_4c54bf43_4_k_cu_56a474d3_104754cute7productE,(_ZN40_INTERNAL_4c54bf43_4_k_cu_56a474d3_104754cuda3std3__45__cpo3endE - _ZN40_INTERNAL_4c54bf43_4_k_cu_56a474d3_104754cute7productE)
_ZN40_INTERNAL_4c54bf43_4_k_cu_56a474d3_104754cute7productE:
	.zero		1
	.type		_ZN40_INTERNAL_4c54bf43_4_k_cu_56a474d3_104754cuda3std3__45__cpo3endE,@object
	.size		_ZN40_INTERNAL_4c54bf43_4_k_cu_56a474d3_104754cuda3std3__45__cpo3endE,(_ZN40_INTERNAL_4c54bf43_4_k_cu_56a474d3_104754cuda3std3__419piecewise_constructE - _ZN40_INTERNAL_4c54bf43_4_k_cu_56a474d3_104754cuda3std3__45__cpo3endE)
_ZN40_INTERNAL_4c54bf43_4_k_cu_56a474d3_104754cuda3std3__45__cpo3endE:
	.zero		1
	.type		_ZN40_INTERNAL_4c54bf43_4_k_cu_56a474d3_104754cuda3std3__419piecewise_constructE,@object
	.size		_ZN40_INTERNAL_4c54bf43_4_k_cu_56a474d3_104754cuda3std3__419piecewise_constructE,(_ZN40_INTERNAL_4c54bf43_4_k_cu_56a474d3_104754cuda3std3__45__cpo4cendE - _ZN40_INTERNAL_4c54bf43_4_k_cu_56a474d3_104754cuda3std3__419piecewise_constructE)
_ZN40_INTERNAL_4c54bf43_4_k_cu_56a474d3_104754cuda3std3__419piecewise_constructE:
	.zero		1
	.type		_ZN40_INTERNAL_4c54bf43_4_k_cu_56a474d3_104754cuda3std3__45__cpo4cendE,@object
	.size		_ZN40_INTERNAL_4c54bf43_4_k_cu_56a474d3_104754cuda3std3__45__cpo4cendE,(_ZN40_INTERNAL_4c54bf43_4_k_cu_56a474d3_104754cuda3std6ranges3__45__cpo4swapE - _ZN40_INTERNAL_4c54bf43_4_k_cu_56a474d3_104754cuda3std3__45__cpo4cendE)
_ZN40_INTERNAL_4c54bf43_4_k_cu_56a474d3_104754cuda3std3__45__cpo4cendE:
	.zero		1
	.type		_ZN40_INTERNAL_4c54bf43_4_k_cu_56a474d3_104754cuda3std6ranges3__45__cpo4swapE,@object
	.size		_ZN40_INTERNAL_4c54bf43_4_k_cu_56a474d3_104754cuda3std6ranges3__45__cpo4swapE,(.L_8 - _ZN40_INTERNAL_4c54bf43_4_k_cu_56a474d3_104754cuda3std6ranges3__45__cpo4swapE)
_ZN40_INTERNAL_4c54bf43_4_k_cu_56a474d3_104754cuda3std6ranges3__45__cpo4swapE:
	.zero		1
.L_8:


//--------------------- .nv.constant0._ZN7cutlass13device_kernelINS_4gemm6kernel13GemmUniversalIN4cute5tupleIJiiiiEEENS1_10collective13CollectiveMmaINS1_34MainloopSm90TmaGmmaWarpSpecializedILi19ENS5_IJNS4_1CILi2EEENSA_ILi1EEESC_EEENS1_35KernelTmaWarpSpecializedCooperativeEEENS5_IJNSA_ILi128EEENSA_ILi240EEENSA_ILi16EEEEEENS_6half_tENS5_IJlSC_lEEESK_SL_NS4_8TiledMMAINS4_8MMA_AtomIJNS4_4SM904GMMA25MMA_64x16x16_F32F16F16_SSILNSP_5MajorE0ELSR_0ELNSP_7ScaleInE1ELSS_1EEEEEENS4_6LayoutISD_NS5_IJSC_NSA_ILi0EEESW_EEEEENS5_IJNS4_10UnderscoreESZ_SZ_EEEEENS4_13SM90_TMA_LOADENS4_14ComposedLayoutINS4_7SwizzleILi1ELi4ELi3EEENS4_18smem_ptr_flag_bitsILi16EEENSV_INS5_IJNSA_ILi8EEESI_EEENS5_IJSI_SC_EEEEEEEvNS4_8identityENS4_23SM90_TMA_LOAD_MULTICASTES1C_vS1D_EENS_8epilogue10collective6detail29Sm90TmaWarpSpecializedAdapterINS1H_15DefaultEpilogueISK_SL_SL_NS1G_6thread17LinearCombinationISK_Li1EffLNS1L_9ScaleType4KindE0ELNS_15FloatRoundStyleE2ESK_EENS1_15EpilogueDefaultEEEEEvvEEEEvNT_6ParamsE --------------------------
	.section	.nv.constant0._ZN7cutlass13device_kernelINS_4gemm6kernel13GemmUniversalIN4cute5tupleIJiiiiEEENS1_10collective13CollectiveMmaINS1_34MainloopSm90TmaGmmaWarpSpecializedILi19ENS5_IJNS4_1CILi2EEENSA_ILi1EEESC_EEENS1_35KernelTmaWarpSpecializedCooperativeEEENS5_IJNSA_ILi128EEENSA_ILi240EEENSA_ILi16EEEEEENS_6half_tENS5_IJlSC_lEEESK_SL_NS4_8TiledMMAINS4_8MMA_AtomIJNS4_4SM904GMMA25MMA_64x16x16_F32F16F16_SSILNSP_5MajorE0ELSR_0ELNSP_7ScaleInE1ELSS_1EEEEEENS4_6LayoutISD_NS5_IJSC_NSA_ILi0EEESW_EEEEENS5_IJNS4_10UnderscoreESZ_SZ_EEEEENS4_13SM90_TMA_LOADENS4_14ComposedLayoutINS4_7SwizzleILi1ELi4ELi3EEENS4_18smem_ptr_flag_bitsILi16EEENSV_INS5_IJNSA_ILi8EEESI_EEENS5_IJSI_SC_EEEEEEEvNS4_8identityENS4_23SM90_TMA_LOAD_MULTICASTES1C_vS1D_EENS_8epilogue10collective6detail29Sm90TmaWarpSpecializedAdapterINS1H_15DefaultEpilogueISK_SL_SL_NS1G_6thread17LinearCombinationISK_Li1EffLNS1L_9ScaleType4KindE0ELNS_15FloatRoundStyleE2ESK_EENS1_15EpilogueDefaultEEEEEvvEEEEvNT_6ParamsE,"a",@progbits
	.sectionflags	@""
	.align	4
.nv.constant0._ZN7cutlass13device_kernelINS_4gemm6kernel13GemmUniversalIN4cute5tupleIJiiiiEEENS1_10collective13CollectiveMmaINS1_34MainloopSm90TmaGmmaWarpSpecializedILi19ENS5_IJNS4_1CILi2EEENSA_ILi1EEESC_EEENS1_35KernelTmaWarpSpecializedCooperativeEEENS5_IJNSA_ILi128EEENSA_ILi240EEENSA_ILi16EEEEEENS_6half_tENS5_IJlSC_lEEESK_SL_NS4_8TiledMMAINS4_8MMA_AtomIJNS4_4SM904GMMA25MMA_64x16x16_F32F16F16_SSILNSP_5MajorE0ELSR_0ELNSP_7ScaleInE1ELSS_1EEEEEENS4_6LayoutISD_NS5_IJSC_NSA_ILi0EEESW_EEEEENS5_IJNS4_10UnderscoreESZ_SZ_EEEEENS4_13SM90_TMA_LOADENS4_14ComposedLayoutINS4_7SwizzleILi1ELi4ELi3EEENS4_18smem_ptr_flag_bitsILi16EEENSV_INS5_IJNSA_ILi8EEESI_EEENS5_IJSI_SC_EEEEEEEvNS4_8identityENS4_23SM90_TMA_LOAD_MULTICASTES1C_vS1D_EENS_8epilogue10collective6detail29Sm90TmaWarpSpecializedAdapterINS1H_15DefaultEpilogueISK_SL_SL_NS1G_6thread17LinearCombinationISK_Li1EffLNS1L_9ScaleType4KindE0ELNS_15FloatRoundStyleE2ESK_EENS1_15EpilogueDefaultEEEEEvvEEEEvNT_6ParamsE:
	.zero		1664


//--------------------- SYMBOLS --------------------------

	.type		.nv.reservedSmem.offset0,@object
	.size		.nv.reservedSmem.offset0,0x4
	.type		__assertfail,@function
